	.target	sm_100a

	.elftype	@"ET_EXEC"


//--------------------- .note.nv.tkinfo           --------------------------
	.section	.note.nv.tkinfo,"",@"SHT_NOTE"
	.sectionflags	@"SHF_NOTE_NV_TKINFO"
	.tkinfo
        /*0018*/ 	.word	0x00000002
        /*0030*/ 	.string	""
        /*0030*/ 	.string	"ptxas"
        /*0030*/ 	.string	"Cuda compilation tools, release 13.0, V13.0.88"
        /*0030*/ 	.string	"Build cuda_13.0.r13.0/compiler.36424714_0"
        /*0030*/ 	.string	"-arch sm_100a -m 64 "



//--------------------- .note.nv.cuinfo           --------------------------
	.section	.note.nv.cuinfo,"",@"SHT_NOTE"
	.sectionflags	@"SHF_NOTE_NV_CUINFO"
        /*0018*/ 	.short	0x0002
        /*001a*/ 	.short	0x0064
        /*001c*/ 	.short	0x0082
	.zero		2


//--------------------- .nv.info                  --------------------------
	.section	.nv.info,"",@"SHT_CUDA_INFO"
	.align	4


	//----- nvinfo : EIATTR_REGCOUNT
	.align		4
        /*0000*/ 	.byte	0x04, 0x2f
        /*0002*/ 	.short	(.L_19 - .L_18)
	.align		4
.L_18:
        /*0004*/ 	.word	index@(_ZN7cutlass13device_kernelINS_4gemm6kernel13GemmUniversalIN4cute5tupleIJiiiiEEENS1_10collective13CollectiveMmaINS1_35MainloopSm100TmaUmmaWarpSpecializedILi8ELi2ELi4ENS5_IJNS4_1CILi1EEESB_SB_EEEEENS5_IJNSA_ILi128EEENSA_ILi64EEESE_EEENS_12float_e4m3_tENS5_IJlSB_lEEESH_SI_NS4_8TiledMMAINS4_8MMA_AtomIJNS4_10MMA_TraitsINS4_19SM100_MMA_F8F6F4_SSEJSH_SH_fSE_SF_NS4_17integral_constantINS4_4UMMA5MajorELSP_0EEESQ_NSN_INSO_7ScaleInELSR_0EEESS_EEEEEENS4_6LayoutISC_NS5_IJNSA_ILi0EEESW_SW_EEEEENS5_IJNS4_10UnderscoreESZ_SZ_EEEEENS4_13SM90_TMA_LOADENS4_14ComposedLayoutINS4_7SwizzleILi3ELi4ELi3EEENS4_18smem_ptr_flag_bitsILi8EEENSV_INS5_IJNSA_ILi8EEESE_EEENS5_IJSE_SB_EEEEEEEvNS4_8identityES12_S1C_vS1D_EENS_8epilogue10collective18CollectiveEpilogueINS1F_23Sm100TmaWarpSpecializedILi1ELi1ELi64ELb0ELb0EEEJSG_NS5_IJNSV_ISE_SB_EENSV_ISF_SB_EEEEESH_SI_SH_SI_NS1F_6fusion15FusionCallbacksIS1J_NS1N_17LinearCombinationISH_fSH_fLNS_15FloatRoundStyleE2EEESG_S1M_JEEENS4_5SM1004TMEM4LOAD26SM100_TMEM_LOAD_32dp32b64xES12_NS13_INS14_ILi2ELi4ELi3EEES17_NSV_INS5_IJS18_SF_EEENS5_IJSF_SB_EEEEEEENS4_39AutoVectorizingCopyWithAssumedAlignmentILi128EEENS4_14SM90_TMA_STOREES21_S23_S23_EEEvvEEEEvNT_6ParamsE)
        /*0008*/ 	.word	0x000000c2


	//----- nvinfo : EIATTR_FRAME_SIZE
	.align		4
.L_19:
        /*000c*/ 	.byte	0x04, 0x11
        /*000e*/ 	.short	(.L_21 - .L_20)
	.align		4
.L_20:
        /*0010*/ 	.word	index@($__internal_2_$__cuda_sm10x_tcgen05_guardrail_trap_unallocated_columns_being_dealloced)
        /*0014*/ 	.word	0x00000000


	//----- nvinfo : EIATTR_FRAME_SIZE
	.align		4
.L_21:
        /*0018*/ 	.byte	0x04, 0x11
        /*001a*/ 	.short	(.L_23 - .L_22)
	.align		4
.L_22:
        /*001c*/ 	.word	index@($__internal_1_$__cuda_sm10x_tcgen05_guardrail_trap_phase_invalid_during_alloc)
        /*0020*/ 	.word	0x00000000


	//----- nvinfo : EIATTR_FRAME_SIZE
	.align		4
.L_23:
        /*0024*/ 	.byte	0x04, 0x11
        /*0026*/ 	.short	(.L_25 - .L_24)
	.align		4
.L_24:
        /*0028*/ 	.word	index@($__internal_0_$__cuda_sm10x_tcgen05_guardrail_trap_col_being_dealloced_not_returned_by_alloc)
        /*002c*/ 	.word	0x00000000


	//----- nvinfo : EIATTR_FRAME_SIZE
	.align		4
.L_25:
        /*0030*/ 	.byte	0x04, 0x11
        /*0032*/ 	.short	(.L_27 - .L_26)
	.align		4
.L_26:
        /*0034*/ 	.word	index@(_ZN7cutlass13device_kernelINS_4gemm6kernel13GemmUniversalIN4cute5tupleIJiiiiEEENS1_10collective13CollectiveMmaINS1_35MainloopSm100TmaUmmaWarpSpecializedILi8ELi2ELi4ENS5_IJNS4_1CILi1EEESB_SB_EEEEENS5_IJNSA_ILi128EEENSA_ILi64EEESE_EEENS_12float_e4m3_tENS5_IJlSB_lEEESH_SI_NS4_8TiledMMAINS4_8MMA_AtomIJNS4_10MMA_TraitsINS4_19SM100_MMA_F8F6F4_SSEJSH_SH_fSE_SF_NS4_17integral_constantINS4_4UMMA5MajorELSP_0EEESQ_NSN_INSO_7ScaleInELSR_0EEESS_EEEEEENS4_6LayoutISC_NS5_IJNSA_ILi0EEESW_SW_EEEEENS5_IJNS4_10UnderscoreESZ_SZ_EEEEENS4_13SM90_TMA_LOADENS4_14ComposedLayoutINS4_7SwizzleILi3ELi4ELi3EEENS4_18smem_ptr_flag_bitsILi8EEENSV_INS5_IJNSA_ILi8EEESE_EEENS5_IJSE_SB_EEEEEEEvNS4_8identityES12_S1C_vS1D_EENS_8epilogue10collective18CollectiveEpilogueINS1F_23Sm100TmaWarpSpecializedILi1ELi1ELi64ELb0ELb0EEEJSG_NS5_IJNSV_ISE_SB_EENSV_ISF_SB_EEEEESH_SI_SH_SI_NS1F_6fusion15FusionCallbacksIS1J_NS1N_17LinearCombinationISH_fSH_fLNS_15FloatRoundStyleE2EEESG_S1M_JEEENS4_5SM1004TMEM4LOAD26SM100_TMEM_LOAD_32dp32b64xES12_NS13_INS14_ILi2ELi4ELi3EEES17_NSV_INS5_IJS18_SF_EEENS5_IJSF_SB_EEEEEEENS4_39AutoVectorizingCopyWithAssumedAlignmentILi128EEENS4_14SM90_TMA_STOREES21_S23_S23_EEEvvEEEEvNT_6ParamsE)
        /*0038*/ 	.word	0x00000000


	//----- nvinfo : EIATTR_MIN_STACK_SIZE
	.align		4
.L_27:
        /*003c*/ 	.byte	0x04, 0x12
        /*003e*/ 	.short	(.L_29 - .L_28)
	.align		4
.L_28:
        /*0040*/ 	.word	index@(_ZN7cutlass13device_kernelINS_4gemm6kernel13GemmUniversalIN4cute5tupleIJiiiiEEENS1_10collective13CollectiveMmaINS1_35MainloopSm100TmaUmmaWarpSpecializedILi8ELi2ELi4ENS5_IJNS4_1CILi1EEESB_SB_EEEEENS5_IJNSA_ILi128EEENSA_ILi64EEESE_EEENS_12float_e4m3_tENS5_IJlSB_lEEESH_SI_NS4_8TiledMMAINS4_8MMA_AtomIJNS4_10MMA_TraitsINS4_19SM100_MMA_F8F6F4_SSEJSH_SH_fSE_SF_NS4_17integral_constantINS4_4UMMA5MajorELSP_0EEESQ_NSN_INSO_7ScaleInELSR_0EEESS_EEEEEENS4_6LayoutISC_NS5_IJNSA_ILi0EEESW_SW_EEEEENS5_IJNS4_10UnderscoreESZ_SZ_EEEEENS4_13SM90_TMA_LOADENS4_14ComposedLayoutINS4_7SwizzleILi3ELi4ELi3EEENS4_18smem_ptr_flag_bitsILi8EEENSV_INS5_IJNSA_ILi8EEESE_EEENS5_IJSE_SB_EEEEEEEvNS4_8identityES12_S1C_vS1D_EENS_8epilogue10collective18CollectiveEpilogueINS1F_23Sm100TmaWarpSpecializedILi1ELi1ELi64ELb0ELb0EEEJSG_NS5_IJNSV_ISE_SB_EENSV_ISF_SB_EEEEESH_SI_SH_SI_NS1F_6fusion15FusionCallbacksIS1J_NS1N_17LinearCombinationISH_fSH_fLNS_15FloatRoundStyleE2EEESG_S1M_JEEENS4_5SM1004TMEM4LOAD26SM100_TMEM_LOAD_32dp32b64xES12_NS13_INS14_ILi2ELi4ELi3EEES17_NSV_INS5_IJS18_SF_EEENS5_IJSF_SB_EEEEEEENS4_39AutoVectorizingCopyWithAssumedAlignmentILi128EEENS4_14SM90_TMA_STOREES21_S23_S23_EEEvvEEEEvNT_6ParamsE)
        /*0044*/ 	.word	0x00000000
.L_29:


//--------------------- .nv.compat                --------------------------
	.section	.nv.compat,"",@"SHT_CUDA_COMPAT_INFO"
	.align	4
        /*0000*/ 	.byte	0x02, 0x09, 0x01, 0x00, 0x02, 0x02, 0x02, 0x00, 0x02, 0x05, 0x05, 0x00, 0x03, 0x07, 0x01, 0x01
        /*0010*/ 	.byte	0x02, 0x03, 0x01, 0x00, 0x02, 0x06, 0x01, 0x00, 0x04, 0x0b, 0x08, 0x00, 0x09, 0x00, 0x00, 0x00
        /*0020*/ 	.byte	0x00, 0x00, 0x00, 0x00


//--------------------- .nv.info._ZN7cutlass13device_kernelINS_4gemm6kernel13GemmUniversalIN4cute5tupleIJiiiiEEENS1_10collective13CollectiveMmaINS1_35MainloopSm100TmaUmmaWarpSpecializedILi8ELi2ELi4ENS5_IJNS4_1CILi1EEESB_SB_EEEEENS5_IJNSA_ILi128EEENSA_ILi64EEESE_EEENS_12float_e4m3_tENS5_IJlSB_lEEESH_SI_NS4_8TiledMMAINS4_8MMA_AtomIJNS4_10MMA_TraitsINS4_19SM100_MMA_F8F6F4_SSEJSH_SH_fSE_SF_NS4_17integral_constantINS4_4UMMA5MajorELSP_0EEESQ_NSN_INSO_7ScaleInELSR_0EEESS_EEEEEENS4_6LayoutISC_NS5_IJNSA_ILi0EEESW_SW_EEEEENS5_IJNS4_10UnderscoreESZ_SZ_EEEEENS4_13SM90_TMA_LOADENS4_14ComposedLayoutINS4_7SwizzleILi3ELi4ELi3EEENS4_18smem_ptr_flag_bitsILi8EEENSV_INS5_IJNSA_ILi8EEESE_EEENS5_IJSE_SB_EEEEEEEvNS4_8identityES12_S1C_vS1D_EENS_8epilogue10collective18CollectiveEpilogueINS1F_23Sm100TmaWarpSpecializedILi1ELi1ELi64ELb0ELb0EEEJSG_NS5_IJNSV_ISE_SB_EENSV_ISF_SB_EEEEESH_SI_SH_SI_NS1F_6fusion15FusionCallbacksIS1J_NS1N_17LinearCombinationISH_fSH_fLNS_15FloatRoundStyleE2EEESG_S1M_JEEENS4_5SM1004TMEM4LOAD26SM100_TMEM_LOAD_32dp32b64xES12_NS13_INS14_ILi2ELi4ELi3EEES17_NSV_INS5_IJS18_SF_EEENS5_IJSF_SB_EEEEEEENS4_39AutoVectorizingCopyWithAssumedAlignmentILi128EEENS4_14SM90_TMA_STOREES21_S23_S23_EEEvvEEEEvNT_6ParamsE --------------------------
	.section	.nv.info._ZN7cutlass13device_kernelINS_4gemm6kernel13GemmUniversalIN4cute5tupleIJiiiiEEENS1_10collective13CollectiveMmaINS1_35MainloopSm100TmaUmmaWarpSpecializedILi8ELi2ELi4ENS5_IJNS4_1CILi1EEESB_SB_EEEEENS5_IJNSA_ILi128EEENSA_ILi64EEESE_EEENS_12float_e4m3_tENS5_IJlSB_lEEESH_SI_NS4_8TiledMMAINS4_8MMA_AtomIJNS4_10MMA_TraitsINS4_19SM100_MMA_F8F6F4_SSEJSH_SH_fSE_SF_NS4_17integral_constantINS4_4UMMA5MajorELSP_0EEESQ_NSN_INSO_7ScaleInELSR_0EEESS_EEEEEENS4_6LayoutISC_NS5_IJNSA_ILi0EEESW_SW_EEEEENS5_IJNS4_10UnderscoreESZ_SZ_EEEEENS4_13SM90_TMA_LOADENS4_14ComposedLayoutINS4_7SwizzleILi3ELi4ELi3EEENS4_18smem_ptr_flag_bitsILi8EEENSV_INS5_IJNSA_ILi8EEESE_EEENS5_IJSE_SB_EEEEEEEvNS4_8identityES12_S1C_vS1D_EENS_8epilogue10collective18CollectiveEpilogueINS1F_23Sm100TmaWarpSpecializedILi1ELi1ELi64ELb0ELb0EEEJSG_NS5_IJNSV_ISE_SB_EENSV_ISF_SB_EEEEESH_SI_SH_SI_NS1F_6fusion15FusionCallbacksIS1J_NS1N_17LinearCombinationISH_fSH_fLNS_15FloatRoundStyleE2EEESG_S1M_JEEENS4_5SM1004TMEM4LOAD26SM100_TMEM_LOAD_32dp32b64xES12_NS13_INS14_ILi2ELi4ELi3EEES17_NSV_INS5_IJS18_SF_EEENS5_IJSF_SB_EEEEEEENS4_39AutoVectorizingCopyWithAssumedAlignmentILi128EEENS4_14SM90_TMA_STOREES21_S23_S23_EEEvvEEEEvNT_6ParamsE,"",@"SHT_CUDA_INFO"
	.sectionflags	@""
	.align	4


	//----- nvinfo : EIATTR_CUDA_API_VERSION
	.align		4
        /*0000*/ 	.byte	0x04, 0x37
        /*0002*/ 	.short	(.L_31 - .L_30)
.L_30:
        /*0004*/ 	.word	0x00000082


	//----- nvinfo : EIATTR_KPARAM_INFO
	.align		4
.L_31:
        /*0008*/ 	.byte	0x04, 0x17
        /*000a*/ 	.short	(.L_33 - .L_32)
.L_32:
        /*000c*/ 	.word	0x00000000
        /*0010*/ 	.short	0x0000
        /*0012*/ 	.short	0x0000
        /*0014*/ 	.byte	0x00, 0xf0, 0x01, 0x20


	//----- nvinfo : EIATTR_AT_ENTRY_FRAGMENTS
	.align		4
.L_33:
        /*0018*/ 	.byte	0x04, 0x4f
        /*001a*/ 	.short	(.L_35 - .L_34)


	//   ....[0]....
.L_34:
        /*001c*/ 	.word	0x00000006


	//----- nvinfo : EIATTR_RESERVED_SMEM_USED
	.align		4
.L_35:
        /*0020*/ 	.byte	0x01, 0x41
	.zero		2


	//----- nvinfo : EIATTR_SPARSE_MMA_MASK
	.align		4
        /*0024*/ 	.byte	0x03, 0x50
        /*0026*/ 	.short	0x0000


	//----- nvinfo : EIATTR_TCGEN05_1CTA_USED
	.align		4
        /*0028*/ 	.byte	0x01, 0x51
	.zero		2


	//----- nvinfo : EIATTR_MAXREG_COUNT
	.align		4
        /*002c*/ 	.byte	0x03, 0x1b
        /*002e*/ 	.short	0x00ff


	//----- nvinfo : EIATTR_NUM_BARRIERS
	.align		4
        /*0030*/ 	.byte	0x02, 0x4c
        /*0032*/ 	.byte	0x07
	.zero		1


	//----- nvinfo : EIATTR_EXTERNS
	.align		4
        /*0034*/ 	.byte	0x04, 0x0f
        /*0036*/ 	.short	(.L_37 - .L_36)


	//   ....[0]....
	.align		4
.L_36:
        /*0038*/ 	.word	index@(__assertfail)


	//----- nvinfo : EIATTR_MERCURY_ISA_VERSION
	.align		4
.L_37:
        /*003c*/ 	.byte	0x03, 0x5f
        /*003e*/ 	.short	0x0101


	//----- nvinfo : EIATTR_INT_WARP_WIDE_INSTR_OFFSETS
	.align		4
        /*0040*/ 	.byte	0x04, 0x31
        /*0042*/ 	.short	(.L_39 - .L_38)


	//   ....[0]....
.L_38:
        /*0044*/ 	.word	0x00001e00


	//   ....[1]....
        /*0048*/ 	.word	0x00003a90


	//   ....[2]....
        /*004c*/ 	.word	0x00003ab0


	//   ....[3]....
        /*0050*/ 	.word	0x00003ae0


	//   ....[4]....
        /*0054*/ 	.word	0x000044f0


	//   ....[5]....
        /*0058*/ 	.word	0x000045e0


	//----- nvinfo : EIATTR_COOP_GROUP_MASK_REGIDS
	.align		4
.L_39:
        /*005c*/ 	.byte	0x04, 0x29
        /*005e*/ 	.short	(.L_41 - .L_40)


	//   ....[0]....
.L_40:
        /*0060*/ 	.word	0xffffffff


	//   ....[1]....
        /*0064*/ 	.word	0xffffffff


	//   ....[2]....
        /*0068*/ 	.word	0xffffffff


	//   ....[3]....
        /*006c*/ 	.word	0xffffffff


	//   ....[4]....
        /*0070*/ 	.word	0xffffffff


	//   ....[5]....
        /*0074*/ 	.word	0xffffffff


	//   ....[6]....
        /*0078*/ 	.word	0xffffffff


	//   ....[7]....
        /*007c*/ 	.word	0xffffffff


	//   ....[8]....
        /*0080*/ 	.word	0xffffffff


	//   ....[9]....
        /*0084*/ 	.word	0xffffffff


	//   ....[10]....
        /*0088*/ 	.word	0xffffffff


	//   ....[11]....
        /*008c*/ 	.word	0xffffffff


	//   ....[12]....
        /*0090*/ 	.word	0xffffffff


	//----- nvinfo : EIATTR_COOP_GROUP_INSTR_OFFSETS
	.align		4
.L_41:
        /*0094*/ 	.byte	0x04, 0x28
        /*0096*/ 	.short	(.L_43 - .L_42)


	//   ....[0]....
.L_42:
        /*0098*/ 	.word	0x00000090


	//   ....[1]....
        /*009c*/ 	.word	0x000004d0


	//   ....[2]....
        /*00a0*/ 	.word	0x000006c0


	//   ....[3]....
        /*00a4*/ 	.word	0x00000800


	//   ....[4]....
        /*00a8*/ 	.word	0x00000900


	//   ....[5]....
        /*00ac*/ 	.word	0x00000a70


	//   ....[6]....
        /*00b0*/ 	.word	0x00000c10


	//   ....[7]....
        /*00b4*/ 	.word	0x00001ce0


	//   ....[8]....
        /*00b8*/ 	.word	0x00002d00


	//   ....[9]....
        /*00bc*/ 	.word	0x00002f10


	//   ....[10]....
        /*00c0*/ 	.word	0x00002f40


	//   ....[11]....
        /*00c4*/ 	.word	0x00003970


	//   ....[12]....
        /*00c8*/ 	.word	0x00003ba0


	//----- nvinfo : EIATTR_VRC_CTA_INIT_COUNT
	.align		4
.L_43:
        /*00cc*/ 	.byte	0x02, 0x4a
        /*00ce*/ 	.byte	0x80
	.zero		1


	//----- nvinfo : EIATTR_SYSCALL_OFFSETS
	.align		4
        /*00d0*/ 	.byte	0x04, 0x46
        /*00d2*/ 	.short	(.L_45 - .L_44)


	//   ....[0]....
.L_44:
        /*00d4*/ 	.word	0x00004fd0


	//   ....[1]....
        /*00d8*/ 	.word	0x00005110


	//   ....[2]....
        /*00dc*/ 	.word	0x000058b0


	//----- nvinfo : EIATTR_MBARRIER_INSTR_OFFSETS
	.align		4
.L_45:
        /*00e0*/ 	.byte	0x04, 0x39
        /*00e2*/ 	.short	(.L_47 - .L_46)


	//   ....[0]....
.L_46:
        /*00e4*/ 	.word	0x000005b0
        /*00e8*/ 	.word	0x000000ff
        /*00ec*/ 	.word	0x00000000
        /*00f0*/ 	.short	0x0100
        /*00f2*/ 	.byte	0x05
	.zero		1


	//   ....[1]....
        /*00f4*/ 	.word	0x000005c0
        /*00f8*/ 	.word	0x000000ff
        /*00fc*/ 	.word	0x00000040
        /*0100*/ 	.short	0x0100
        /*0102*/ 	.byte	0x05
	.zero		1


	//   ....[2]....
        /*0104*/ 	.word	0x000005d0
        /*0108*/ 	.word	0x000000ff
        /*010c*/ 	.word	0x00000008
        /*0110*/ 	.short	0x0100
        /*0112*/ 	.byte	0x05
	.zero		1


	//   ....[3]....
        /*0114*/ 	.word	0x000005e0
        /*0118*/ 	.word	0x000000ff
        /*011c*/ 	.word	0x00000048
        /*0120*/ 	.short	0x0100
        /*0122*/ 	.byte	0x05
	.zero		1


	//   ....[4]....
        /*0124*/ 	.word	0x000005f0
        /*0128*/ 	.word	0x000000ff
        /*012c*/ 	.word	0x00000010
        /*0130*/ 	.short	0x0100
        /*0132*/ 	.byte	0x05
	.zero		1


	//   ....[5]....
        /*0134*/ 	.word	0x00000600
        /*0138*/ 	.word	0x000000ff
        /*013c*/ 	.word	0x00000050
        /*0140*/ 	.short	0x0100
        /*0142*/ 	.byte	0x05
	.zero		1


	//   ....[6]....
        /*0144*/ 	.word	0x00000610
        /*0148*/ 	.word	0x000000ff
        /*014c*/ 	.word	0x00000018
        /*0150*/ 	.short	0x0100
        /*0152*/ 	.byte	0x05
	.zero		1


	//   ....[7]....
        /*0154*/ 	.word	0x00000620
        /*0158*/ 	.word	0x000000ff
        /*015c*/ 	.word	0x00000058
        /*0160*/ 	.short	0x0100
        /*0162*/ 	.byte	0x05
	.zero		1


	//   ....[8]....
        /*0164*/ 	.word	0x00000630
        /*0168*/ 	.word	0x000000ff
        /*016c*/ 	.word	0x00000020
        /*0170*/ 	.short	0x0100
        /*0172*/ 	.byte	0x05
	.zero		1


	//   ....[9]....
        /*0174*/ 	.word	0x00000640
        /*0178*/ 	.word	0x000000ff
        /*017c*/ 	.word	0x00000060
        /*0180*/ 	.short	0x0100
        /*0182*/ 	.byte	0x05
	.zero		1


	//   ....[10]....
        /*0184*/ 	.word	0x00000650
        /*0188*/ 	.word	0x000000ff
        /*018c*/ 	.word	0x00000028
        /*0190*/ 	.short	0x0100
        /*0192*/ 	.byte	0x05
	.zero		1


	//   ....[11]....
        /*0194*/ 	.word	0x00000660
        /*0198*/ 	.word	0x000000ff
        /*019c*/ 	.word	0x00000068
        /*01a0*/ 	.short	0x0100
        /*01a2*/ 	.byte	0x05
	.zero		1


	//   ....[12]....
        /*01a4*/ 	.word	0x00000670
        /*01a8*/ 	.word	0x000000ff
        /*01ac*/ 	.word	0x00000030
        /*01b0*/ 	.short	0x0100
        /*01b2*/ 	.byte	0x05
	.zero		1


	//   ....[13]....
        /*01b4*/ 	.word	0x00000680
        /*01b8*/ 	.word	0x000000ff
        /*01bc*/ 	.word	0x00000070
        /*01c0*/ 	.short	0x0100
        /*01c2*/ 	.byte	0x05
	.zero		1


	//   ....[14]....
        /*01c4*/ 	.word	0x00000690
        /*01c8*/ 	.word	0x000000ff
        /*01cc*/ 	.word	0x00000038
        /*01d0*/ 	.short	0x0100
        /*01d2*/ 	.byte	0x05
	.zero		1


	//   ....[15]....
        /*01d4*/ 	.word	0x000006a0
        /*01d8*/ 	.word	0x000000ff
        /*01dc*/ 	.word	0x00000078
        /*01e0*/ 	.short	0x0100
        /*01e2*/ 	.byte	0x05
	.zero		1


	//   ....[16]....
        /*01e4*/ 	.word	0x000007d0
        /*01e8*/ 	.word	0x000000ff
        /*01ec*/ 	.word	0x00000080
        /*01f0*/ 	.short	0x0100
        /*01f2*/ 	.byte	0x06
	.zero		1


	//   ....[17]....
        /*01f4*/ 	.word	0x000007e0
        /*01f8*/ 	.word	0x000000ff
        /*01fc*/ 	.word	0x00000088
        /*0200*/ 	.short	0x0100
        /*0202*/ 	.byte	0x06
	.zero		1


	//   ....[18]....
        /*0204*/ 	.word	0x000008d0
        /*0208*/ 	.word	0x000000ff
        /*020c*/ 	.word	0x00000090
        /*0210*/ 	.short	0x0100
        /*0212*/ 	.byte	0x05
	.zero		1


	//   ....[19]....
        /*0214*/ 	.word	0x000008e0
        /*0218*/ 	.word	0x000000ff
        /*021c*/ 	.word	0x00000098
        /*0220*/ 	.short	0x0100
        /*0222*/ 	.byte	0x05
	.zero		1


	//   ....[20]....
        /*0224*/ 	.word	0x00000a20
        /*0228*/ 	.word	0x000000ff
        /*022c*/ 	.word	0x000000a0
        /*0230*/ 	.short	0x0100
        /*0232*/ 	.byte	0x05
	.zero		1


	//   ....[21]....
        /*0234*/ 	.word	0x00000a30
        /*0238*/ 	.word	0x000000ff
        /*023c*/ 	.word	0x000000b0
        /*0240*/ 	.short	0x0100
        /*0242*/ 	.byte	0x05
	.zero		1


	//   ....[22]....
        /*0244*/ 	.word	0x00000a40
        /*0248*/ 	.word	0x000000ff
        /*024c*/ 	.word	0x000000a8
        /*0250*/ 	.short	0x0100
        /*0252*/ 	.byte	0x05
	.zero		1


	//   ....[23]....
        /*0254*/ 	.word	0x00000a50
        /*0258*/ 	.word	0x000000ff
        /*025c*/ 	.word	0x000000b8
        /*0260*/ 	.short	0x0100
        /*0262*/ 	.byte	0x05
	.zero		1


	//   ....[24]....
        /*0264*/ 	.word	0x00000b80
        /*0268*/ 	.word	0x000000ff
        /*026c*/ 	.word	0x000000c0
        /*0270*/ 	.short	0x0100
        /*0272*/ 	.byte	0x06
	.zero		1


	//   ....[25]....
        /*0274*/ 	.word	0x00000b90
        /*0278*/ 	.word	0x000000ff
        /*027c*/ 	.word	0x000000e0
        /*0280*/ 	.short	0x0100
        /*0282*/ 	.byte	0x06
	.zero		1


	//   ....[26]....
        /*0284*/ 	.word	0x00000ba0
        /*0288*/ 	.word	0x000000ff
        /*028c*/ 	.word	0x000000c8
        /*0290*/ 	.short	0x0100
        /*0292*/ 	.byte	0x06
	.zero		1


	//   ....[27]....
        /*0294*/ 	.word	0x00000bb0
        /*0298*/ 	.word	0x000000ff
        /*029c*/ 	.word	0x000000e8
        /*02a0*/ 	.short	0x0100
        /*02a2*/ 	.byte	0x06
	.zero		1


	//   ....[28]....
        /*02a4*/ 	.word	0x00000bc0
        /*02a8*/ 	.word	0x000000ff
        /*02ac*/ 	.word	0x000000d0
        /*02b0*/ 	.short	0x0100
        /*02b2*/ 	.byte	0x06
	.zero		1


	//   ....[29]....
        /*02b4*/ 	.word	0x00000bd0
        /*02b8*/ 	.word	0x000000ff
        /*02bc*/ 	.word	0x000000f0
        /*02c0*/ 	.short	0x0100
        /*02c2*/ 	.byte	0x06
	.zero		1


	//   ....[30]....
        /*02c4*/ 	.word	0x00000be0
        /*02c8*/ 	.word	0x000000ff
        /*02cc*/ 	.word	0x000000d8
        /*02d0*/ 	.short	0x0100
        /*02d2*/ 	.byte	0x06
	.zero		1


	//   ....[31]....
        /*02d4*/ 	.word	0x00000bf0
        /*02d8*/ 	.word	0x000000ff
        /*02dc*/ 	.word	0x000000f8
        /*02e0*/ 	.short	0x0100
        /*02e2*/ 	.byte	0x06
	.zero		1


	//   ....[32]....
        /*02e4*/ 	.word	0x00000ce0
        /*02e8*/ 	.word	0x000000ff
        /*02ec*/ 	.word	0x00000100
        /*02f0*/ 	.short	0x0100
        /*02f2*/ 	.byte	0x05
	.zero		1


	//   ....[33]....
        /*02f4*/ 	.word	0x00000cf0
        /*02f8*/ 	.word	0x000000ff
        /*02fc*/ 	.word	0x00000110
        /*0300*/ 	.short	0x0100
        /*0302*/ 	.byte	0x05
	.zero		1


	//   ....[34]....
        /*0304*/ 	.word	0x00000d00
        /*0308*/ 	.word	0x000000ff
        /*030c*/ 	.word	0x00000108
        /*0310*/ 	.short	0x0100
        /*0312*/ 	.byte	0x05
	.zero		1


	//   ....[35]....
        /*0314*/ 	.word	0x00000d10
        /*0318*/ 	.word	0x000000ff
        /*031c*/ 	.word	0x00000118
        /*0320*/ 	.short	0x0100
        /*0322*/ 	.byte	0x05
	.zero		1


	//   ....[36]....
        /*0324*/ 	.word	0x000015e0
        /*0328*/ 	.word	0x00000003
        /*032c*/ 	.word	0x00000110
        /*0330*/ 	.short	0x010a
        /*0332*/ 	.byte	0xff
	.zero		1


	//   ....[37]....
        /*0334*/ 	.word	0x00001610
        /*0338*/ 	.word	0x00000003
        /*033c*/ 	.word	0x00000100
        /*0340*/ 	.short	0x0101
        /*0342*/ 	.byte	0xff
	.zero		1


	//   ....[38]....
        /*0344*/ 	.word	0x000016e0
        /*0348*/ 	.word	0x000000ff
        /*034c*/ 	.word	0x00000040
        /*0350*/ 	.short	0x010a
        /*0352*/ 	.byte	0x08
	.zero		1


	//   ....[39]....
        /*0354*/ 	.word	0x00001780
        /*0358*/ 	.word	0x000000ff
        /*035c*/ 	.word	0x00000040
        /*0360*/ 	.short	0x010a
        /*0362*/ 	.byte	0x21
	.zero		1


	//   ....[40]....
        /*0364*/ 	.word	0x000018d0
        /*0368*/ 	.word	0x000000ff
        /*036c*/ 	.word	0x00000040
        /*0370*/ 	.short	0x010a
        /*0372*/ 	.byte	0x08
	.zero		1


	//   ....[41]....
        /*0374*/ 	.word	0x000019e0
        /*0378*/ 	.word	0x000000ff
        /*037c*/ 	.word	0x00000098
        /*0380*/ 	.short	0x0101
        /*0382*/ 	.byte	0x04
	.zero		1


	//   ....[42]....
        /*0384*/ 	.word	0x00001a00
        /*0388*/ 	.word	0x000000ff
        /*038c*/ 	.word	0x00000040
        /*0390*/ 	.short	0x010a
        /*0392*/ 	.byte	0x08
	.zero		1


	//   ....[43]....
        /*0394*/ 	.word	0x00001a80
        /*0398*/ 	.word	0x000000ff
        /*039c*/ 	.word	0x00000040
        /*03a0*/ 	.short	0x010a
        /*03a2*/ 	.byte	0x11
	.zero		1


	//   ....[44]....
        /*03a4*/ 	.word	0x00001bd0
        /*03a8*/ 	.word	0x000000ff
        /*03ac*/ 	.word	0x00000040
        /*03b0*/ 	.short	0x010a
        /*03b2*/ 	.byte	0x08
	.zero		1


	//   ....[45]....
        /*03b4*/ 	.word	0x00001d10
        /*03b8*/ 	.word	0x00000002
        /*03bc*/ 	.word	0x000000a0
        /*03c0*/ 	.short	0x010a
        /*03c2*/ 	.byte	0xff
	.zero		1


	//   ....[46]....
        /*03c4*/ 	.word	0x00001dd0
        /*03c8*/ 	.word	0x00000002
        /*03cc*/ 	.word	0x00000000
        /*03d0*/ 	.short	0x0101
        /*03d2*/ 	.byte	0xff
	.zero		1


	//   ....[47]....
        /*03d4*/ 	.word	0x00002330
        /*03d8*/ 	.word	0x000000ff
        /*03dc*/ 	.word	0x00000000
        /*03e0*/ 	.short	0x010a
        /*03e2*/ 	.byte	0x05
	.zero		1


	//   ....[48]....
        /*03e4*/ 	.word	0x000023c0
        /*03e8*/ 	.word	0x000000ff
        /*03ec*/ 	.word	0x00000000
        /*03f0*/ 	.short	0x010a
        /*03f2*/ 	.byte	0x05
	.zero		1


	//   ....[49]....
        /*03f4*/ 	.word	0x00002450
        /*03f8*/ 	.word	0x000000ff
        /*03fc*/ 	.word	0x00000000
        /*0400*/ 	.short	0x010a
        /*0402*/ 	.byte	0x05
	.zero		1


	//   ....[50]....
        /*0404*/ 	.word	0x000024e0
        /*0408*/ 	.word	0x000000ff
        /*040c*/ 	.word	0x00000000
        /*0410*/ 	.short	0x010a
        /*0412*/ 	.byte	0x05
	.zero		1


	//   ....[51]....
        /*0414*/ 	.word	0x00002570
        /*0418*/ 	.word	0x000000ff
        /*041c*/ 	.word	0x00000000
        /*0420*/ 	.short	0x010a
        /*0422*/ 	.byte	0x05
	.zero		1


	//   ....[52]....
        /*0424*/ 	.word	0x00002600
        /*0428*/ 	.word	0x000000ff
        /*042c*/ 	.word	0x00000000
        /*0430*/ 	.short	0x010a
        /*0432*/ 	.byte	0x05
	.zero		1


	//   ....[53]....
        /*0434*/ 	.word	0x00002690
        /*0438*/ 	.word	0x000000ff
        /*043c*/ 	.word	0x00000000
        /*0440*/ 	.short	0x010a
        /*0442*/ 	.byte	0x05
	.zero		1


	//   ....[54]....
        /*0444*/ 	.word	0x00002730
        /*0448*/ 	.word	0x00000000
        /*044c*/ 	.word	0x00000000
        /*0450*/ 	.short	0x010a
        /*0452*/ 	.byte	0xff
	.zero		1


	//   ....[55]....
        /*0454*/ 	.word	0x00002850
        /*0458*/ 	.word	0x00000000
        /*045c*/ 	.word	0x00000100
        /*0460*/ 	.short	0x010a
        /*0462*/ 	.byte	0xff
	.zero		1


	//   ....[56]....
        /*0464*/ 	.word	0x000028b0
        /*0468*/ 	.word	0x00000004
        /*046c*/ 	.word	0x00000000
        /*0470*/ 	.short	0x0101
        /*0472*/ 	.byte	0xff
	.zero		1


	//   ....[57]....
        /*0474*/ 	.word	0x000028d0
        /*0478*/ 	.word	0x000000ff
        /*047c*/ 	.word	0x000000b0
        /*0480*/ 	.short	0x010a
        /*0482*/ 	.byte	0x05
	.zero		1


	//   ....[58]....
        /*0484*/ 	.word	0x000029f0
        /*0488*/ 	.word	0x00000000
        /*048c*/ 	.word	0x000000a0
        /*0490*/ 	.short	0x010a
        /*0492*/ 	.byte	0xff
	.zero		1


	//   ....[59]....
        /*0494*/ 	.word	0x00002b00
        /*0498*/ 	.word	0x00000000
        /*049c*/ 	.word	0x00000000
        /*04a0*/ 	.short	0x0101
        /*04a2*/ 	.byte	0xff
	.zero		1


	//   ....[60]....
        /*04a4*/ 	.word	0x00002b90
        /*04a8*/ 	.word	0x000000ff
        /*04ac*/ 	.word	0x000000b0
        /*04b0*/ 	.short	0x0106
        /*04b2*/ 	.byte	0x05
	.zero		1


	//   ....[61]....
        /*04b4*/ 	.word	0x00002bb0
        /*04b8*/ 	.word	0x000000ff
        /*04bc*/ 	.word	0x000000b0
        /*04c0*/ 	.short	0x010a
        /*04c2*/ 	.byte	0x05
	.zero		1


	//   ....[62]....
        /*04c4*/ 	.word	0x00002c40
        /*04c8*/ 	.word	0x000000ff
        /*04cc*/ 	.word	0x000000b0
        /*04d0*/ 	.short	0x0106
        /*04d2*/ 	.byte	0x04
	.zero		1


	//   ....[63]....
        /*04d4*/ 	.word	0x00002c80
        /*04d8*/ 	.word	0x00000000
        /*04dc*/ 	.word	0x000000b0
        /*04e0*/ 	.short	0x010a
        /*04e2*/ 	.byte	0xff
	.zero		1


	//   ....[64]....
        /*04e4*/ 	.word	0x000031c0
        /*04e8*/ 	.word	0x00000000
        /*04ec*/ 	.word	0x000000a0
        /*04f0*/ 	.short	0x010a
        /*04f2*/ 	.byte	0xff
	.zero		1


	//   ....[65]....
        /*04f4*/ 	.word	0x000032d0
        /*04f8*/ 	.word	0x00000003
        /*04fc*/ 	.word	0x00000000
        /*0500*/ 	.short	0x0101
        /*0502*/ 	.byte	0xff
	.zero		1


	//   ....[66]....
        /*0504*/ 	.word	0x000032e0
        /*0508*/ 	.word	0x000000ff
        /*050c*/ 	.word	0x00000000
        /*0510*/ 	.short	0x010a
        /*0512*/ 	.byte	0x06
	.zero		1


	//   ....[67]....
        /*0514*/ 	.word	0x00003300
        /*0518*/ 	.word	0x000000ff
        /*051c*/ 	.word	0x000000e0
        /*0520*/ 	.short	0x010a
        /*0522*/ 	.byte	0x07
	.zero		1


	//   ....[68]....
        /*0524*/ 	.word	0x000033d0
        /*0528*/ 	.word	0x000000ff
        /*052c*/ 	.word	0x00000000
        /*0530*/ 	.short	0x010a
        /*0532*/ 	.byte	0x06
	.zero		1


	//   ....[69]....
        /*0534*/ 	.word	0x00003500
        /*0538*/ 	.word	0x000000ff
        /*053c*/ 	.word	0x00000000
        /*0540*/ 	.short	0x010a
        /*0542*/ 	.byte	0x1a
	.zero		1


	//   ....[70]....
        /*0544*/ 	.word	0x000037a0
        /*0548*/ 	.word	0x000000ff
        /*054c*/ 	.word	0x00000000
        /*0550*/ 	.short	0x010a
        /*0552*/ 	.byte	0x06
	.zero		1


	//   ....[71]....
        /*0554*/ 	.word	0x00003830
        /*0558*/ 	.word	0x000000ff
        /*055c*/ 	.word	0x00000000
        /*0560*/ 	.short	0x010a
        /*0562*/ 	.byte	0x06
	.zero		1


	//   ....[72]....
        /*0564*/ 	.word	0x000038c0
        /*0568*/ 	.word	0x000000ff
        /*056c*/ 	.word	0x00000000
        /*0570*/ 	.short	0x010a
        /*0572*/ 	.byte	0x06
	.zero		1


	//   ....[73]....
        /*0574*/ 	.word	0x00003950
        /*0578*/ 	.word	0x000000ff
        /*057c*/ 	.word	0x00000000
        /*0580*/ 	.short	0x010a
        /*0582*/ 	.byte	0x07
	.zero		1


	//   ....[74]....
        /*0584*/ 	.word	0x00003d90
        /*0588*/ 	.word	0x00000000
        /*058c*/ 	.word	0x000000a0
        /*0590*/ 	.short	0x010a
        /*0592*/ 	.byte	0xff
	.zero		1


	//   ....[75]....
        /*0594*/ 	.word	0x00003e80
        /*0598*/ 	.word	0x00000000
        /*059c*/ 	.word	0x00000000
        /*05a0*/ 	.short	0x0101
        /*05a2*/ 	.byte	0xff
	.zero		1


	//   ....[76]....
        /*05a4*/ 	.word	0x000041a0
        /*05a8*/ 	.word	0x000000ff
        /*05ac*/ 	.word	0x00000098
        /*05b0*/ 	.short	0x010a
        /*05b2*/ 	.byte	0x06
	.zero		1


	//   ....[77]....
        /*05b4*/ 	.word	0x00004320
        /*05b8*/ 	.word	0x000000ff
        /*05bc*/ 	.word	0x00000088
        /*05c0*/ 	.short	0x010a
        /*05c2*/ 	.byte	0x06
	.zero		1


	//   ....[78]....
        /*05c4*/ 	.word	0x00004650
        /*05c8*/ 	.word	0x000000ff
        /*05cc*/ 	.word	0x00000080
        /*05d0*/ 	.short	0x010b
        /*05d2*/ 	.byte	0x06
	.zero		1


	//   ....[79]....
        /*05d4*/ 	.word	0x00004670
        /*05d8*/ 	.word	0x000000ff
        /*05dc*/ 	.word	0x00000000
        /*05e0*/ 	.short	0x0101
        /*05e2*/ 	.byte	0x25
	.zero		1


	//   ....[80]....
        /*05e4*/ 	.word	0x000046b0
        /*05e8*/ 	.word	0x00000000
        /*05ec*/ 	.word	0x00000088
        /*05f0*/ 	.short	0x010a
        /*05f2*/ 	.byte	0xff
	.zero		1


	//   ....[81]....
        /*05f4*/ 	.word	0x000049e0
        /*05f8*/ 	.word	0x00000000
        /*05fc*/ 	.word	0x000000a0
        /*0600*/ 	.short	0x010a
        /*0602*/ 	.byte	0xff
	.zero		1


	//   ....[82]....
        /*0604*/ 	.word	0x00004af0
        /*0608*/ 	.word	0x00000000
        /*060c*/ 	.word	0x00000000
        /*0610*/ 	.short	0x0101
        /*0612*/ 	.byte	0xff
	.zero		1


	//   ....[83]....
        /*0614*/ 	.word	0x00005490
        /*0618*/ 	.word	0x000000ff
        /*061c*/ 	.word	0x00000080
        /*0620*/ 	.short	0x010a
        /*0622*/ 	.byte	0x2b
	.zero		1


	//   ....[84]....
        /*0624*/ 	.word	0x000054a0
        /*0628*/ 	.word	0x0000009c
        /*062c*/ 	.word	0x000000c0
        /*0630*/ 	.short	0x010a
        /*0632*/ 	.byte	0xff
	.zero		1


	//   ....[85]....
        /*0634*/ 	.word	0x00005630
        /*0638*/ 	.word	0x000000ff
        /*063c*/ 	.word	0x00000080
        /*0640*/ 	.short	0x010a
        /*0642*/ 	.byte	0x2b
	.zero		1


	//   ....[86]....
        /*0644*/ 	.word	0x00005730
        /*0648*/ 	.word	0x000000ff
        /*064c*/ 	.word	0x00000000
        /*0650*/ 	.short	0x0101
        /*0652*/ 	.byte	0x04
	.zero		1


	//   ....[87]....
        /*0654*/ 	.word	0x00005790
        /*0658*/ 	.word	0x0000009c
        /*065c*/ 	.word	0x000000c0
        /*0660*/ 	.short	0x010a
        /*0662*/ 	.byte	0xff
	.zero		1


	//   ....[88]....
        /*0664*/ 	.word	0x00005b50
        /*0668*/ 	.word	0x000000ff
        /*066c*/ 	.word	0x00000000
        /*0670*/ 	.short	0x0101
        /*0672*/ 	.byte	0x05
	.zero		1


	//   ....[89]....
        /*0674*/ 	.word	0x00006c00
        /*0678*/ 	.word	0x00000003
        /*067c*/ 	.word	0x00000110
        /*0680*/ 	.short	0x010a
        /*0682*/ 	.byte	0xff
	.zero		1


	//   ....[90]....
        /*0684*/ 	.word	0x00006c60
        /*0688*/ 	.word	0x00000002
        /*068c*/ 	.word	0x00000040
        /*0690*/ 	.short	0x010a
        /*0692*/ 	.byte	0xff
	.zero		1


	//   ....[91]....
        /*0694*/ 	.word	0x00006cc0
        /*0698*/ 	.word	0x00000002
        /*069c*/ 	.word	0x00000040
        /*06a0*/ 	.short	0x010a
        /*06a2*/ 	.byte	0xff
	.zero		1


	//   ....[92]....
        /*06a4*/ 	.word	0x00006d10
        /*06a8*/ 	.word	0x00000002
        /*06ac*/ 	.word	0x000000a0
        /*06b0*/ 	.short	0x010a
        /*06b2*/ 	.byte	0xff
	.zero		1


	//   ....[93]....
        /*06b4*/ 	.word	0x00006d70
        /*06b8*/ 	.word	0x00000000
        /*06bc*/ 	.word	0x00000000
        /*06c0*/ 	.short	0x010a
        /*06c2*/ 	.byte	0xff
	.zero		1


	//   ....[94]....
        /*06c4*/ 	.word	0x00006dd0
        /*06c8*/ 	.word	0x00000000
        /*06cc*/ 	.word	0x00000000
        /*06d0*/ 	.short	0x010a
        /*06d2*/ 	.byte	0xff
	.zero		1


	//   ....[95]....
        /*06d4*/ 	.word	0x00006e30
        /*06d8*/ 	.word	0x00000000
        /*06dc*/ 	.word	0x00000000
        /*06e0*/ 	.short	0x010a
        /*06e2*/ 	.byte	0xff
	.zero		1


	//   ....[96]....
        /*06e4*/ 	.word	0x00006e90
        /*06e8*/ 	.word	0x00000000
        /*06ec*/ 	.word	0x00000000
        /*06f0*/ 	.short	0x010a
        /*06f2*/ 	.byte	0xff
	.zero		1


	//   ....[97]....
        /*06f4*/ 	.word	0x00006ef0
        /*06f8*/ 	.word	0x00000000
        /*06fc*/ 	.word	0x00000000
        /*0700*/ 	.short	0x010a
        /*0702*/ 	.byte	0xff
	.zero		1


	//   ....[98]....
        /*0704*/ 	.word	0x00006f50
        /*0708*/ 	.word	0x00000000
        /*070c*/ 	.word	0x00000000
        /*0710*/ 	.short	0x010a
        /*0712*/ 	.byte	0xff
	.zero		1


	//   ....[99]....
        /*0714*/ 	.word	0x00006fb0
        /*0718*/ 	.word	0x00000000
        /*071c*/ 	.word	0x00000000
        /*0720*/ 	.short	0x010a
        /*0722*/ 	.byte	0xff
	.zero		1


	//   ....[100]....
        /*0724*/ 	.word	0x00007000
        /*0728*/ 	.word	0x00000000
        /*072c*/ 	.word	0x00000100
        /*0730*/ 	.short	0x010a
        /*0732*/ 	.byte	0xff
	.zero		1


	//   ....[101]....
        /*0734*/ 	.word	0x00007060
        /*0738*/ 	.word	0x00000000
        /*073c*/ 	.word	0x000000b0
        /*0740*/ 	.short	0x010a
        /*0742*/ 	.byte	0xff
	.zero		1


	//   ....[102]....
        /*0744*/ 	.word	0x000070b0
        /*0748*/ 	.word	0x00000000
        /*074c*/ 	.word	0x000000a0
        /*0750*/ 	.short	0x010a
        /*0752*/ 	.byte	0xff
	.zero		1


	//   ....[103]....
        /*0754*/ 	.word	0x00007110
        /*0758*/ 	.word	0x00000000
        /*075c*/ 	.word	0x000000b0
        /*0760*/ 	.short	0x010a
        /*0762*/ 	.byte	0xff
	.zero		1


	//   ....[104]....
        /*0764*/ 	.word	0x00007160
        /*0768*/ 	.word	0x00000000
        /*076c*/ 	.word	0x000000a0
        /*0770*/ 	.short	0x010a
        /*0772*/ 	.byte	0xff
	.zero		1


	//   ....[105]....
        /*0774*/ 	.word	0x000071c0
        /*0778*/ 	.word	0x00000003
        /*077c*/ 	.word	0x000000e0
        /*0780*/ 	.short	0x010a
        /*0782*/ 	.byte	0xff
	.zero		1


	//   ....[106]....
        /*0784*/ 	.word	0x00007220
        /*0788*/ 	.word	0x00000000
        /*078c*/ 	.word	0x00000000
        /*0790*/ 	.short	0x010a
        /*0792*/ 	.byte	0xff
	.zero		1


	//   ....[107]....
        /*0794*/ 	.word	0x00007280
        /*0798*/ 	.word	0x00000000
        /*079c*/ 	.word	0x00000000
        /*07a0*/ 	.short	0x010a
        /*07a2*/ 	.byte	0xff
	.zero		1


	//   ....[108]....
        /*07a4*/ 	.word	0x000072e0
        /*07a8*/ 	.word	0x00000000
        /*07ac*/ 	.word	0x00000000
        /*07b0*/ 	.short	0x010a
        /*07b2*/ 	.byte	0xff
	.zero		1


	//   ....[109]....
        /*07b4*/ 	.word	0x00007340
        /*07b8*/ 	.word	0x00000000
        /*07bc*/ 	.word	0x00000000
        /*07c0*/ 	.short	0x010a
        /*07c2*/ 	.byte	0xff
	.zero		1


	//   ....[110]....
        /*07c4*/ 	.word	0x000073a0
        /*07c8*/ 	.word	0x00000000
        /*07cc*/ 	.word	0x00000000
        /*07d0*/ 	.short	0x010a
        /*07d2*/ 	.byte	0xff
	.zero		1


	//   ....[111]....
        /*07d4*/ 	.word	0x000073f0
        /*07d8*/ 	.word	0x00000000
        /*07dc*/ 	.word	0x000000a0
        /*07e0*/ 	.short	0x010a
        /*07e2*/ 	.byte	0xff
	.zero		1


	//   ....[112]....
        /*07e4*/ 	.word	0x00007450
        /*07e8*/ 	.word	0x00000000
        /*07ec*/ 	.word	0x00000098
        /*07f0*/ 	.short	0x010a
        /*07f2*/ 	.byte	0xff
	.zero		1


	//   ....[113]....
        /*07f4*/ 	.word	0x000074b0
        /*07f8*/ 	.word	0x00000003
        /*07fc*/ 	.word	0x00000088
        /*0800*/ 	.short	0x010a
        /*0802*/ 	.byte	0xff
	.zero		1


	//   ....[114]....
        /*0804*/ 	.word	0x00007500
        /*0808*/ 	.word	0x00000000
        /*080c*/ 	.word	0x000000a0
        /*0810*/ 	.short	0x010a
        /*0812*/ 	.byte	0xff
	.zero		1


	//   ....[115]....
        /*0814*/ 	.word	0x00007560
        /*0818*/ 	.word	0x00000000
        /*081c*/ 	.word	0x00000080
        /*0820*/ 	.short	0x010a
        /*0822*/ 	.byte	0xff
	.zero		1


	//   ....[116]....
        /*0824*/ 	.word	0x000075b0
        /*0828*/ 	.word	0x0000009c
        /*082c*/ 	.word	0x000000c0
        /*0830*/ 	.short	0x010a
        /*0832*/ 	.byte	0xff
	.zero		1


	//----- nvinfo : EIATTR_NUM_MBARRIERS
	.align		4
.L_47:
        /*0834*/ 	.byte	0x03, 0x38
        /*0836*/ 	.short	0x0024


	//----- nvinfo : EIATTR_EXIT_INSTR_OFFSETS
	.align		4
        /*0838*/ 	.byte	0x04, 0x1c
        /*083a*/ 	.short	(.L_49 - .L_48)


	//   ....[0]....
.L_48:
        /*083c*/ 	.word	0x00002760


	//   ....[1]....
        /*0840*/ 	.word	0x00002c50


	//   ....[2]....
        /*0844*/ 	.word	0x00002cb0


	//   ....[3]....
        /*0848*/ 	.word	0x00003bb0


	//   ....[4]....
        /*084c*/ 	.word	0x000046e0


	//   ....[5]....
        /*0850*/ 	.word	0x00004720


	//   ....[6]....
        /*0854*/ 	.word	0x00006bf0


	//----- nvinfo : EIATTR_MAX_THREADS
	.align		4
.L_49:
        /*0858*/ 	.byte	0x04, 0x05
        /*085a*/ 	.short	(.L_51 - .L_50)
.L_50:
        /*085c*/ 	.word	0x00000100
        /*0860*/ 	.word	0x00000001
        /*0864*/ 	.word	0x00000001


	//----- nvinfo : EIATTR_CRS_STACK_SIZE
	.align		4
.L_51:
        /*0868*/ 	.byte	0x04, 0x1e
        /*086a*/ 	.short	(.L_53 - .L_52)
.L_52:
        /*086c*/ 	.word	0x00000000


	//----- nvinfo : EIATTR_CBANK_PARAM_SIZE
	.align		4
.L_53:
        /*0870*/ 	.byte	0x03, 0x19
        /*0872*/ 	.short	0x0800


	//----- nvinfo : EIATTR_PARAM_CBANK
	.align		4
        /*0874*/ 	.byte	0x04, 0x0a
        /*0876*/ 	.short	(.L_55 - .L_54)
	.align		4
.L_54:
        /*0878*/ 	.word	index@(.nv.constant0._ZN7cutlass13device_kernelINS_4gemm6kernel13GemmUniversalIN4cute5tupleIJiiiiEEENS1_10collective13CollectiveMmaINS1_35MainloopSm100TmaUmmaWarpSpecializedILi8ELi2ELi4ENS5_IJNS4_1CILi1EEESB_SB_EEEEENS5_IJNSA_ILi128EEENSA_ILi64EEESE_EEENS_12float_e4m3_tENS5_IJlSB_lEEESH_SI_NS4_8TiledMMAINS4_8MMA_AtomIJNS4_10MMA_TraitsINS4_19SM100_MMA_F8F6F4_SSEJSH_SH_fSE_SF_NS4_17integral_constantINS4_4UMMA5MajorELSP_0EEESQ_NSN_INSO_7ScaleInELSR_0EEESS_EEEEEENS4_6LayoutISC_NS5_IJNSA_ILi0EEESW_SW_EEEEENS5_IJNS4_10UnderscoreESZ_SZ_EEEEENS4_13SM90_TMA_LOADENS4_14ComposedLayoutINS4_7SwizzleILi3ELi4ELi3EEENS4_18smem_ptr_flag_bitsILi8EEENSV_INS5_IJNSA_ILi8EEESE_EEENS5_IJSE_SB_EEEEEEEvNS4_8identityES12_S1C_vS1D_EENS_8epilogue10collective18CollectiveEpilogueINS1F_23Sm100TmaWarpSpecializedILi1ELi1ELi64ELb0ELb0EEEJSG_NS5_IJNSV_ISE_SB_EENSV_ISF_SB_EEEEESH_SI_SH_SI_NS1F_6fusion15FusionCallbacksIS1J_NS1N_17LinearCombinationISH_fSH_fLNS_15FloatRoundStyleE2EEESG_S1M_JEEENS4_5SM1004TMEM4LOAD26SM100_TMEM_LOAD_32dp32b64xES12_NS13_INS14_ILi2ELi4ELi3EEES17_NSV_INS5_IJS18_SF_EEENS5_IJSF_SB_EEEEEEENS4_39AutoVectorizingCopyWithAssumedAlignmentILi128EEENS4_14SM90_TMA_STOREES21_S23_S23_EEEvvEEEEvNT_6ParamsE)
        /*087c*/ 	.short	0x0380
        /*087e*/ 	.short	0x0800


	//----- nvinfo : EIATTR_SW_WAR
	.align		4
.L_55:
        /*0880*/ 	.byte	0x04, 0x36
        /*0882*/ 	.short	(.L_57 - .L_56)
.L_56:
        /*0884*/ 	.word	0x00000008
.L_57:


//--------------------- .nv.callgraph             --------------------------
	.section	.nv.callgraph,"",@"SHT_CUDA_CALLGRAPH"
	.align	4
	.sectionentsize	8
	.align		4
        /*0000*/ 	.word	0x00000000
	.align		4
        /*0004*/ 	.word	0xffffffff
	.align		4
        /*0008*/ 	.word	index@(_ZN7cutlass13device_kernelINS_4gemm6kernel13GemmUniversalIN4cute5tupleIJiiiiEEENS1_10collective13CollectiveMmaINS1_35MainloopSm100TmaUmmaWarpSpecializedILi8ELi2ELi4ENS5_IJNS4_1CILi1EEESB_SB_EEEEENS5_IJNSA_ILi128EEENSA_ILi64EEESE_EEENS_12float_e4m3_tENS5_IJlSB_lEEESH_SI_NS4_8TiledMMAINS4_8MMA_AtomIJNS4_10MMA_TraitsINS4_19SM100_MMA_F8F6F4_SSEJSH_SH_fSE_SF_NS4_17integral_constantINS4_4UMMA5MajorELSP_0EEESQ_NSN_INSO_7ScaleInELSR_0EEESS_EEEEEENS4_6LayoutISC_NS5_IJNSA_ILi0EEESW_SW_EEEEENS5_IJNS4_10UnderscoreESZ_SZ_EEEEENS4_13SM90_TMA_LOADENS4_14ComposedLayoutINS4_7SwizzleILi3ELi4ELi3EEENS4_18smem_ptr_flag_bitsILi8EEENSV_INS5_IJNSA_ILi8EEESE_EEENS5_IJSE_SB_EEEEEEEvNS4_8identityES12_S1C_vS1D_EENS_8epilogue10collective18CollectiveEpilogueINS1F_23Sm100TmaWarpSpecializedILi1ELi1ELi64ELb0ELb0EEEJSG_NS5_IJNSV_ISE_SB_EENSV_ISF_SB_EEEEESH_SI_SH_SI_NS1F_6fusion15FusionCallbacksIS1J_NS1N_17LinearCombinationISH_fSH_fLNS_15FloatRoundStyleE2EEESG_S1M_JEEENS4_5SM1004TMEM4LOAD26SM100_TMEM_LOAD_32dp32b64xES12_NS13_INS14_ILi2ELi4ELi3EEES17_NSV_INS5_IJS18_SF_EEENS5_IJSF_SB_EEEEEEENS4_39AutoVectorizingCopyWithAssumedAlignmentILi128EEENS4_14SM90_TMA_STOREES21_S23_S23_EEEvvEEEEvNT_6ParamsE)
	.align		4
        /*000c*/ 	.word	index@(__assertfail)
	.align		4
        /*0010*/ 	.word	0x00000000
	.align		4
        /*0014*/ 	.word	0xfffffffe
	.align		4
        /*0018*/ 	.word	0x00000000
	.align		4
        /*001c*/ 	.word	0xfffffffd
	.align		4
        /*0020*/ 	.word	0x00000000
	.align		4
        /*0024*/ 	.word	0xfffffffc


//--------------------- .nv.constant4             --------------------------
	.section	.nv.constant4,"a",@progbits
	.align	8
	.align		8
.nv.constant4:
        /*0000*/ 	.dword	__assertfail
	.align		8
        /*0008*/ 	.dword	__unnamed_1
	.align		8
        /*0010*/ 	.dword	__unnamed_2
	.align		8
        /*0018*/ 	.dword	_ZN40_INTERNAL_14c781d0_4_k_cu_fc7e52a8_326114cuda3std3__45__cpo5beginE
	.align		8
        /*0020*/ 	.dword	_ZN40_INTERNAL_14c781d0_4_k_cu_fc7e52a8_326114cuda3std3__45__cpo3endE
	.align		8
        /*0028*/ 	.dword	_ZN40_INTERNAL_14c781d0_4_k_cu_fc7e52a8_326114cuda3std3__45__cpo6cbeginE
	.align		8
        /*0030*/ 	.dword	_ZN40_INTERNAL_14c781d0_4_k_cu_fc7e52a8_326114cuda3std3__45__cpo4cendE
	.align		8
        /*0038*/ 	.dword	_ZN40_INTERNAL_14c781d0_4_k_cu_fc7e52a8_326114cuda3std3__442_GLOBAL__N__14c781d0_4_k_cu_fc7e52a8_326116ignoreE
	.align		8
        /*0040*/ 	.dword	_ZN40_INTERNAL_14c781d0_4_k_cu_fc7e52a8_326114cuda3std3__419piecewise_constructE
	.align		8
        /*0048*/ 	.dword	_ZN40_INTERNAL_14c781d0_4_k_cu_fc7e52a8_326114cuda3std3__48in_placeE
	.align		8
        /*0050*/ 	.dword	_ZN40_INTERNAL_14c781d0_4_k_cu_fc7e52a8_326114cuda3std6ranges3__45__cpo4swapE
	.align		8
        /*0058*/ 	.dword	_ZN40_INTERNAL_14c781d0_4_k_cu_fc7e52a8_326114cuda3std6ranges3__45__cpo9iter_moveE
	.align		8
        /*0060*/ 	.dword	_ZN40_INTERNAL_14c781d0_4_k_cu_fc7e52a8_326114cute7productE
	.align		8
        /*0068*/ 	.dword	_ZN40_INTERNAL_14c781d0_4_k_cu_fc7e52a8_326114cute1_E
	.align		8
        /*0070*/ 	.dword	$str$25
	.align		8
        /*0078*/ 	.dword	$str$26
	.align		8
        /*0080*/ 	.dword	$str$27
	.align		8
        /*0088*/ 	.dword	$str$28


//--------------------- .text._ZN7cutlass13device_kernelINS_4gemm6kernel13GemmUniversalIN4cute5tupleIJiiiiEEENS1_10collective13CollectiveMmaINS1_35MainloopSm100TmaUmmaWarpSpecializedILi8ELi2ELi4ENS5_IJNS4_1CILi1EEESB_SB_EEEEENS5_IJNSA_ILi128EEENSA_ILi64EEESE_EEENS_12float_e4m3_tENS5_IJlSB_lEEESH_SI_NS4_8TiledMMAINS4_8MMA_AtomIJNS4_10MMA_TraitsINS4_19SM100_MMA_F8F6F4_SSEJSH_SH_fSE_SF_NS4_17integral_constantINS4_4UMMA5MajorELSP_0EEESQ_NSN_INSO_7ScaleInELSR_0EEESS_EEEEEENS4_6LayoutISC_NS5_IJNSA_ILi0EEESW_SW_EEEEENS5_IJNS4_10UnderscoreESZ_SZ_EEEEENS4_13SM90_TMA_LOADENS4_14ComposedLayoutINS4_7SwizzleILi3ELi4ELi3EEENS4_18smem_ptr_flag_bitsILi8EEENSV_INS5_IJNSA_ILi8EEESE_EEENS5_IJSE_SB_EEEEEEEvNS4_8identityES12_S1C_vS1D_EENS_8epilogue10collective18CollectiveEpilogueINS1F_23Sm100TmaWarpSpecializedILi1ELi1ELi64ELb0ELb0EEEJSG_NS5_IJNSV_ISE_SB_EENSV_ISF_SB_EEEEESH_SI_SH_SI_NS1F_6fusion15FusionCallbacksIS1J_NS1N_17LinearCombinationISH_fSH_fLNS_15FloatRoundStyleE2EEESG_S1M_JEEENS4_5SM1004TMEM4LOAD26SM100_TMEM_LOAD_32dp32b64xES12_NS13_INS14_ILi2ELi4ELi3EEES17_NSV_INS5_IJS18_SF_EEENS5_IJSF_SB_EEEEEEENS4_39AutoVectorizingCopyWithAssumedAlignmentILi128EEENS4_14SM90_TMA_STOREES21_S23_S23_EEEvvEEEEvNT_6ParamsE --------------------------
	.section	.text._ZN7cutlass13device_kernelINS_4gemm6kernel13GemmUniversalIN4cute5tupleIJiiiiEEENS1_10collective13CollectiveMmaINS1_35MainloopSm100TmaUmmaWarpSpecializedILi8ELi2ELi4ENS5_IJNS4_1CILi1EEESB_SB_EEEEENS5_IJNSA_ILi128EEENSA_ILi64EEESE_EEENS_12float_e4m3_tENS5_IJlSB_lEEESH_SI_NS4_8TiledMMAINS4_8MMA_AtomIJNS4_10MMA_TraitsINS4_19SM100_MMA_F8F6F4_SSEJSH_SH_fSE_SF_NS4_17integral_constantINS4_4UMMA5MajorELSP_0EEESQ_NSN_INSO_7ScaleInELSR_0EEESS_EEEEEENS4_6LayoutISC_NS5_IJNSA_ILi0EEESW_SW_EEEEENS5_IJNS4_10UnderscoreESZ_SZ_EEEEENS4_13SM90_TMA_LOADENS4_14ComposedLayoutINS4_7SwizzleILi3ELi4ELi3EEENS4_18smem_ptr_flag_bitsILi8EEENSV_INS5_IJNSA_ILi8EEESE_EEENS5_IJSE_SB_EEEEEEEvNS4_8identityES12_S1C_vS1D_EENS_8epilogue10collective18CollectiveEpilogueINS1F_23Sm100TmaWarpSpecializedILi1ELi1ELi64ELb0ELb0EEEJSG_NS5_IJNSV_ISE_SB_EENSV_ISF_SB_EEEEESH_SI_SH_SI_NS1F_6fusion15FusionCallbacksIS1J_NS1N_17LinearCombinationISH_fSH_fLNS_15FloatRoundStyleE2EEESG_S1M_JEEENS4_5SM1004TMEM4LOAD26SM100_TMEM_LOAD_32dp32b64xES12_NS13_INS14_ILi2ELi4ELi3EEES17_NSV_INS5_IJS18_SF_EEENS5_IJSF_SB_EEEEEEENS4_39AutoVectorizingCopyWithAssumedAlignmentILi128EEENS4_14SM90_TMA_STOREES21_S23_S23_EEEvvEEEEvNT_6ParamsE,"ax",@progbits
	.align	128
.text._ZN7cutlass13device_kernelINS_4gemm6kernel13GemmUniversalIN4cute5tupleIJiiiiEEENS1_10collective13CollectiveMmaINS1_35MainloopSm100TmaUmmaWarpSpecializedILi8ELi2ELi4ENS5_IJNS4_1CILi1EEESB_SB_EEEEENS5_IJNSA_ILi128EEENSA_ILi64EEESE_EEENS_12float_e4m3_tENS5_IJlSB_lEEESH_SI_NS4_8TiledMMAINS4_8MMA_AtomIJNS4_10MMA_TraitsINS4_19SM100_MMA_F8F6F4_SSEJSH_SH_fSE_SF_NS4_17integral_constantINS4_4UMMA5MajorELSP_0EEESQ_NSN_INSO_7ScaleInELSR_0EEESS_EEEEEENS4_6LayoutISC_NS5_IJNSA_ILi0EEESW_SW_EEEEENS5_IJNS4_10UnderscoreESZ_SZ_EEEEENS4_13SM90_TMA_LOADENS4_14ComposedLayoutINS4_7SwizzleILi3ELi4ELi3EEENS4_18smem_ptr_flag_bitsILi8EEENSV_INS5_IJNSA_ILi8EEESE_EEENS5_IJSE_SB_EEEEEEEvNS4_8identityES12_S1C_vS1D_EENS_8epilogue10collective18CollectiveEpilogueINS1F_23Sm100TmaWarpSpecializedILi1ELi1ELi64ELb0ELb0EEEJSG_NS5_IJNSV_ISE_SB_EENSV_ISF_SB_EEEEESH_SI_SH_SI_NS1F_6fusion15FusionCallbacksIS1J_NS1N_17LinearCombinationISH_fSH_fLNS_15FloatRoundStyleE2EEESG_S1M_JEEENS4_5SM1004TMEM4LOAD26SM100_TMEM_LOAD_32dp32b64xES12_NS13_INS14_ILi2ELi4ELi3EEES17_NSV_INS5_IJS18_SF_EEENS5_IJSF_SB_EEEEEEENS4_39AutoVectorizingCopyWithAssumedAlignmentILi128EEENS4_14SM90_TMA_STOREES21_S23_S23_EEEvvEEEEvNT_6ParamsE:
        .type           _ZN7cutlass13device_kernelINS_4gemm6kernel13GemmUniversalIN4cute5tupleIJiiiiEEENS1_10collective13CollectiveMmaINS1_35MainloopSm100TmaUmmaWarpSpecializedILi8ELi2ELi4ENS5_IJNS4_1CILi1EEESB_SB_EEEEENS5_IJNSA_ILi128EEENSA_ILi64EEESE_EEENS_12float_e4m3_tENS5_IJlSB_lEEESH_SI_NS4_8TiledMMAINS4_8MMA_AtomIJNS4_10MMA_TraitsINS4_19SM100_MMA_F8F6F4_SSEJSH_SH_fSE_SF_NS4_17integral_constantINS4_4UMMA5MajorELSP_0EEESQ_NSN_INSO_7ScaleInELSR_0EEESS_EEEEEENS4_6LayoutISC_NS5_IJNSA_ILi0EEESW_SW_EEEEENS5_IJNS4_10UnderscoreESZ_SZ_EEEEENS4_13SM90_TMA_LOADENS4_14ComposedLayoutINS4_7SwizzleILi3ELi4ELi3EEENS4_18smem_ptr_flag_bitsILi8EEENSV_INS5_IJNSA_ILi8EEESE_EEENS5_IJSE_SB_EEEEEEEvNS4_8identityES12_S1C_vS1D_EENS_8epilogue10collective18CollectiveEpilogueINS1F_23Sm100TmaWarpSpecializedILi1ELi1ELi64ELb0ELb0EEEJSG_NS5_IJNSV_ISE_SB_EENSV_ISF_SB_EEEEESH_SI_SH_SI_NS1F_6fusion15FusionCallbacksIS1J_NS1N_17LinearCombinationISH_fSH_fLNS_15FloatRoundStyleE2EEESG_S1M_JEEENS4_5SM1004TMEM4LOAD26SM100_TMEM_LOAD_32dp32b64xES12_NS13_INS14_ILi2ELi4ELi3EEES17_NSV_INS5_IJS18_SF_EEENS5_IJSF_SB_EEEEEEENS4_39AutoVectorizingCopyWithAssumedAlignmentILi128EEENS4_14SM90_TMA_STOREES21_S23_S23_EEEvvEEEEvNT_6ParamsE,@function
        .size           _ZN7cutlass13device_kernelINS_4gemm6kernel13GemmUniversalIN4cute5tupleIJiiiiEEENS1_10collective13CollectiveMmaINS1_35MainloopSm100TmaUmmaWarpSpecializedILi8ELi2ELi4ENS5_IJNS4_1CILi1EEESB_SB_EEEEENS5_IJNSA_ILi128EEENSA_ILi64EEESE_EEENS_12float_e4m3_tENS5_IJlSB_lEEESH_SI_NS4_8TiledMMAINS4_8MMA_AtomIJNS4_10MMA_TraitsINS4_19SM100_MMA_F8F6F4_SSEJSH_SH_fSE_SF_NS4_17integral_constantINS4_4UMMA5MajorELSP_0EEESQ_NSN_INSO_7ScaleInELSR_0EEESS_EEEEEENS4_6LayoutISC_NS5_IJNSA_ILi0EEESW_SW_EEEEENS5_IJNS4_10UnderscoreESZ_SZ_EEEEENS4_13SM90_TMA_LOADENS4_14ComposedLayoutINS4_7SwizzleILi3ELi4ELi3EEENS4_18smem_ptr_flag_bitsILi8EEENSV_INS5_IJNSA_ILi8EEESE_EEENS5_IJSE_SB_EEEEEEEvNS4_8identityES12_S1C_vS1D_EENS_8epilogue10collective18CollectiveEpilogueINS1F_23Sm100TmaWarpSpecializedILi1ELi1ELi64ELb0ELb0EEEJSG_NS5_IJNSV_ISE_SB_EENSV_ISF_SB_EEEEESH_SI_SH_SI_NS1F_6fusion15FusionCallbacksIS1J_NS1N_17LinearCombinationISH_fSH_fLNS_15FloatRoundStyleE2EEESG_S1M_JEEENS4_5SM1004TMEM4LOAD26SM100_TMEM_LOAD_32dp32b64xES12_NS13_INS14_ILi2ELi4ELi3EEES17_NSV_INS5_IJS18_SF_EEENS5_IJSF_SB_EEEEEEENS4_39AutoVectorizingCopyWithAssumedAlignmentILi128EEENS4_14SM90_TMA_STOREES21_S23_S23_EEEvvEEEEvNT_6ParamsE,(.L_x_140 - _ZN7cutlass13device_kernelINS_4gemm6kernel13GemmUniversalIN4cute5tupleIJiiiiEEENS1_10collective13CollectiveMmaINS1_35MainloopSm100TmaUmmaWarpSpecializedILi8ELi2ELi4ENS5_IJNS4_1CILi1EEESB_SB_EEEEENS5_IJNSA_ILi128EEENSA_ILi64EEESE_EEENS_12float_e4m3_tENS5_IJlSB_lEEESH_SI_NS4_8TiledMMAINS4_8MMA_AtomIJNS4_10MMA_TraitsINS4_19SM100_MMA_F8F6F4_SSEJSH_SH_fSE_SF_NS4_17integral_constantINS4_4UMMA5MajorELSP_0EEESQ_NSN_INSO_7ScaleInELSR_0EEESS_EEEEEENS4_6LayoutISC_NS5_IJNSA_ILi0EEESW_SW_EEEEENS5_IJNS4_10UnderscoreESZ_SZ_EEEEENS4_13SM90_TMA_LOADENS4_14ComposedLayoutINS4_7SwizzleILi3ELi4ELi3EEENS4_18smem_ptr_flag_bitsILi8EEENSV_INS5_IJNSA_ILi8EEESE_EEENS5_IJSE_SB_EEEEEEEvNS4_8identityES12_S1C_vS1D_EENS_8epilogue10collective18CollectiveEpilogueINS1F_23Sm100TmaWarpSpecializedILi1ELi1ELi64ELb0ELb0EEEJSG_NS5_IJNSV_ISE_SB_EENSV_ISF_SB_EEEEESH_SI_SH_SI_NS1F_6fusion15FusionCallbacksIS1J_NS1N_17LinearCombinationISH_fSH_fLNS_15FloatRoundStyleE2EEESG_S1M_JEEENS4_5SM1004TMEM4LOAD26SM100_TMEM_LOAD_32dp32b64xES12_NS13_INS14_ILi2ELi4ELi3EEES17_NSV_INS5_IJS18_SF_EEENS5_IJSF_SB_EEEEEEENS4_39AutoVectorizingCopyWithAssumedAlignmentILi128EEENS4_14SM90_TMA_STOREES21_S23_S23_EEEvvEEEEvNT_6ParamsE)
        .other          _ZN7cutlass13device_kernelINS_4gemm6kernel13GemmUniversalIN4cute5tupleIJiiiiEEENS1_10collective13CollectiveMmaINS1_35MainloopSm100TmaUmmaWarpSpecializedILi8ELi2ELi4ENS5_IJNS4_1CILi1EEESB_SB_EEEEENS5_IJNSA_ILi128EEENSA_ILi64EEESE_EEENS_12float_e4m3_tENS5_IJlSB_lEEESH_SI_NS4_8TiledMMAINS4_8MMA_AtomIJNS4_10MMA_TraitsINS4_19SM100_MMA_F8F6F4_SSEJSH_SH_fSE_SF_NS4_17integral_constantINS4_4UMMA5MajorELSP_0EEESQ_NSN_INSO_7ScaleInELSR_0EEESS_EEEEEENS4_6LayoutISC_NS5_IJNSA_ILi0EEESW_SW_EEEEENS5_IJNS4_10UnderscoreESZ_SZ_EEEEENS4_13SM90_TMA_LOADENS4_14ComposedLayoutINS4_7SwizzleILi3ELi4ELi3EEENS4_18smem_ptr_flag_bitsILi8EEENSV_INS5_IJNSA_ILi8EEESE_EEENS5_IJSE_SB_EEEEEEEvNS4_8identityES12_S1C_vS1D_EENS_8epilogue10collective18CollectiveEpilogueINS1F_23Sm100TmaWarpSpecializedILi1ELi1ELi64ELb0ELb0EEEJSG_NS5_IJNSV_ISE_SB_EENSV_ISF_SB_EEEEESH_SI_SH_SI_NS1F_6fusion15FusionCallbacksIS1J_NS1N_17LinearCombinationISH_fSH_fLNS_15FloatRoundStyleE2EEESG_S1M_JEEENS4_5SM1004TMEM4LOAD26SM100_TMEM_LOAD_32dp32b64xES12_NS13_INS14_ILi2ELi4ELi3EEES17_NSV_INS5_IJS18_SF_EEENS5_IJSF_SB_EEEEEEENS4_39AutoVectorizingCopyWithAssumedAlignmentILi128EEENS4_14SM90_TMA_STOREES21_S23_S23_EEEvvEEEEvNT_6ParamsE,@"STO_CUDA_ENTRY STV_DEFAULT"
_ZN7cutlass13device_kernelINS_4gemm6kernel13GemmUniversalIN4cute5tupleIJiiiiEEENS1_10collective13CollectiveMmaINS1_35MainloopSm100TmaUmmaWarpSpecializedILi8ELi2ELi4ENS5_IJNS4_1CILi1EEESB_SB_EEEEENS5_IJNSA_ILi128EEENSA_ILi64EEESE_EEENS_12float_e4m3_tENS5_IJlSB_lEEESH_SI_NS4_8TiledMMAINS4_8MMA_AtomIJNS4_10MMA_TraitsINS4_19SM100_MMA_F8F6F4_SSEJSH_SH_fSE_SF_NS4_17integral_constantINS4_4UMMA5MajorELSP_0EEESQ_NSN_INSO_7ScaleInELSR_0EEESS_EEEEEENS4_6LayoutISC_NS5_IJNSA_ILi0EEESW_SW_EEEEENS5_IJNS4_10UnderscoreESZ_SZ_EEEEENS4_13SM90_TMA_LOADENS4_14ComposedLayoutINS4_7SwizzleILi3ELi4ELi3EEENS4_18smem_ptr_flag_bitsILi8EEENSV_INS5_IJNSA_ILi8EEESE_EEENS5_IJSE_SB_EEEEEEEvNS4_8identityES12_S1C_vS1D_EENS_8epilogue10collective18CollectiveEpilogueINS1F_23Sm100TmaWarpSpecializedILi1ELi1ELi64ELb0ELb0EEEJSG_NS5_IJNSV_ISE_SB_EENSV_ISF_SB_EEEEESH_SI_SH_SI_NS1F_6fusion15FusionCallbacksIS1J_NS1N_17LinearCombinationISH_fSH_fLNS_15FloatRoundStyleE2EEESG_S1M_JEEENS4_5SM1004TMEM4LOAD26SM100_TMEM_LOAD_32dp32b64xES12_NS13_INS14_ILi2ELi4ELi3EEES17_NSV_INS5_IJS18_SF_EEENS5_IJSF_SB_EEEEEEENS4_39AutoVectorizingCopyWithAssumedAlignmentILi128EEENS4_14SM90_TMA_STOREES21_S23_S23_EEEvvEEEEvNT_6ParamsE:
[----:B------:R-:W1:Y:S01]  /*0000*/  LDC R1, c[0x0][0x37c] ;  /* 0x0000df00ff017b82 */ /* 0x000e620000000800 */
[----:B------:R-:W2:Y:S01]  /*0010*/  S2R R166, SR_TID.X ;  /* 0x0000000000a67919 */ /* 0x000ea20000002100 */
[----:B------:R-:W3:Y:S01]  /*0020*/  LDCU.64 UR4, c[0x0][0x890] ;  /* 0x00011200ff0477ac */ /* 0x000ee20008000a00 */
[----:B------:R-:W-:Y:S02]  /*0030*/  PRMT R164, RZ, 0x7610, R164 ;  /* 0x00007610ffa47816 */ /* 0x000fe400000000a4 */
[----:B------:R-:W-:Y:S01]  /*0040*/  ELECT P5, URZ, PT ;  /* 0x0000000000ff782f */ /* 0x000fe200038a0000 */
[----:B------:R-:W4:Y:S01]  /*0050*/  LDCU.64 UR40, c[0x0][0x358] ;  /* 0x00006b00ff2877ac */ /* 0x000f220008000a00 */
[----:B---3--:R-:W-:-:S04]  /*0060*/  UISETP.NE.U32.AND UP0, UPT, UR4, URZ, UPT ;  /* 0x000000ff0400728c */ /* 0x008fc8000bf05070 */
[----:B------:R-:W-:Y:S01]  /*0070*/  UISETP.NE.AND.EX UP0, UPT, UR5, URZ, UPT, UP0 ;  /* 0x000000ff0500728c */ /* 0x000fe2000bf05300 */
[----:B--2---:R-:W-:-:S05]  /*0080*/  SHF.R.U32.HI R169, RZ, 0x5, R166 ;  /* 0x00000005ffa97819 */ /* 0x004fca00000116a6 */
[----:B------:R-:W2:Y:S02]  /*0090*/  SHFL.IDX PT, R0, R169, RZ, 0x1f ;  /* 0x00001fffa9007589 */ /* 0x000ea400000e0000 */
[----:B--2---:R-:W-:Y:S01]  /*00a0*/  R2UR UR8, R0 ;  /* 0x00000000000872ca */ /* 0x004fe200000e0000 */
[----:B-1--4-:R-:W-:-:S14]  /*00b0*/  BRA.U UP0, `(.L_x_0) ;  /* 0x00000001002c7547 */ /* 0x012fdc000b800000 */
[----:B------:R-:W1:Y:S02]  /*00c0*/  LDCU.64 UR6, c[0x0][0x888] ;  /* 0x00011100ff0677ac */ /* 0x000e640008000a00 */
[----:B-1----:R-:W-:-:S04]  /*00d0*/  UISETP.NE.U32.AND UP0, UPT, UR6, URZ, UPT ;  /* 0x000000ff0600728c */ /* 0x002fc8000bf05070 */
[----:B------:R-:W-:-:S09]  /*00e0*/  UISETP.NE.AND.EX UP0, UPT, UR7, URZ, UPT, UP0 ;  /* 0x000000ff0700728c */ /* 0x000fd2000bf05300 */
[----:B------:R-:W-:Y:S05]  /*00f0*/  BRA.U !UP0, `(.L_x_1) ;  /* 0x0000000108107547 */ /* 0x000fea000b800000 */
[----:B------:R-:W1:Y:S02]  /*0100*/  LDC.64 R2, c[0x0][0x888] ;  /* 0x00022200ff027b82 */ /* 0x000e640000000a00 */
[----:B-1----:R1:W5:Y:S01]  /*0110*/  LDG.E R81, desc[UR40][R2.64] ;  /* 0x0000002802517981 */ /* 0x002362000c1e1900 */
[----:B------:R-:W-:Y:S01]  /*0120*/  HFMA2 R164, -RZ, RZ, 0, 5.9604644775390625e-08 ;  /* 0x00000001ffa47431 */ /* 0x000fe200000001ff */
[----:B------:R-:W-:Y:S05]  /*0130*/  BRA `(.L_x_0) ;  /* 0x00000000000c7947 */ /* 0x000fea0003800000 */
.L_x_1:
[----:B------:R-:W1:Y:S01]  /*0140*/  LDCU UR6, c[0x0][0x880] ;  /* 0x00011000ff0677ac */ /* 0x000e620008000800 */
[----:B------:R-:W-:Y:S01]  /*0150*/  HFMA2 R164, -RZ, RZ, 0, 5.9604644775390625e-08 ;  /* 0x00000001ffa47431 */ /* 0x000fe200000001ff */
[----:B-1----:R-:W-:-:S07]  /*0160*/  MOV R81, UR6 ;  /* 0x0000000600517c02 */ /* 0x002fce0008000f00 */
.L_x_0:
[----:B------:R-:W2:Y:S02]  /*0170*/  LDCU.64 UR6, c[0x0][0x8b0] ;  /* 0x00011600ff0677ac */ /* 0x000ea40008000a00 */
[----:B--2---:R-:W-:-:S04]  /*0180*/  UISETP.NE.U32.AND UP0, UPT, UR6, URZ, UPT ;  /* 0x000000ff0600728c */ /* 0x004fc8000bf05070 */
[----:B------:R-:W-:-:S09]  /*0190*/  UISETP.NE.AND.EX UP0, UPT, UR7, URZ, UPT, UP0 ;  /* 0x000000ff0700728c */ /* 0x000fd2000bf05300 */
[----:B------:R-:W-:Y:S05]  /*01a0*/  BRA.U UP0, `(.L_x_2) ;  /* 0x0000000100247547 */ /* 0x000fea000b800000 */
[----:B------:R-:W2:Y:S02]  /*01b0*/  LDCU.64 UR6, c[0x0][0x8a8] ;  /* 0x00011500ff0677ac */ /* 0x000ea40008000a00 */
[----:B--2---:R-:W-:-:S04]  /*01c0*/  UISETP.NE.U32.AND UP0, UPT, UR6, URZ, UPT ;  /* 0x000000ff0600728c */ /* 0x004fc8000bf05070 */
[----:B------:R-:W-:-:S09]  /*01d0*/  UISETP.NE.AND.EX UP0, UPT, UR7, URZ, UPT, UP0 ;  /* 0x000000ff0700728c */ /* 0x000fd2000bf05300 */
[----:B------:R-:W-:Y:S05]  /*01e0*/  BRA.U !UP0, `(.L_x_3) ;  /* 0x00000001080c7547 */ /* 0x000fea000b800000 */
[----:B------:R-:W2:Y:S02]  /*01f0*/  LDC.64 R78, c[0x0][0x8a8] ;  /* 0x00022a00ff4e7b82 */ /* 0x000ea40000000a00 */
[----:B--2---:R2:W5:Y:S01]  /*0200*/  LDG.E R78, desc[UR40][R78.64] ;  /* 0x000000284e4e7981 */ /* 0x004562000c1e1900 */
[----:B------:R-:W-:Y:S05]  /*0210*/  BRA `(.L_x_2) ;  /* 0x0000000000087947 */ /* 0x000fea0003800000 */
.L_x_3:
[----:B------:R-:W2:Y:S02]  /*0220*/  LDCU UR6, c[0x0][0x8a0] ;  /* 0x00011400ff0677ac */ /* 0x000ea40008000800 */
[----:B--2---:R-:W-:Y:S02]  /*0230*/  MOV R78, UR6 ;  /* 0x00000006004e7c02 */ /* 0x004fe40008000f00 */
.L_x_2:
[----:B------:R-:W-:Y:S01]  /*0240*/  IMAD.U32 R0, RZ, RZ, UR8 ;  /* 0x00000008ff007e24 */ /* 0x000fe2000f8e00ff */
[----:B------:R-:W-:Y:S04]  /*0250*/  BSSY.RECONVERGENT B0, `(.L_x_4) ;  /* 0x000000c000007945 */ /* 0x000fe80003800200 */
[C---:B------:R-:W-:Y:S02]  /*0260*/  ISETP.NE.OR P1, PT, R0.reuse, 0x1, !P5 ;  /* 0x000000010000780c */ /* 0x040fe40006f25670 */
[----:B------:R-:W-:-:S11]  /*0270*/  ISETP.NE.OR P0, PT, R0, 0x3, !P5 ;  /* 0x000000030000780c */ /* 0x000fd60006f05670 */
[----:B------:R-:W-:Y:S05]  /*0280*/  @P1 BRA `(.L_x_5) ;  /* 0x0000000000201947 */ /* 0x000fea0003800000 */
[----:B------:R-:W3:Y:S02]  /*0290*/  LDCU.64 UR6, c[0x0][0x348] ;  /* 0x00006900ff0677ac */ /* 0x000ee40008000a00 */
[----:B---3--:R-:W-:Y:S02]  /*02a0*/  UIADD3 UR10, UP1, UPT, UR6, 0x80, URZ ;  /* 0x00000080060a7890 */ /* 0x008fe4000ff3e0ff */
[----:B------:R-:W-:Y:S02]  /*02b0*/  UIADD3 UR6, UP0, UPT, UR6, 0x180, URZ ;  /* 0x0000018006067890 */ /* 0x000fe4000ff1e0ff */
[----:B------:R-:W-:Y:S02]  /*02c0*/  UIADD3.X UR11, UPT, UPT, URZ, UR7, URZ, UP1, !UPT ;  /* 0x00000007ff0b7290 */ /* 0x000fe40008ffe4ff */
[----:B------:R-:W-:-:S07]  /*02d0*/  UIADD3.X UR7, UPT, UPT, URZ, UR7, URZ, UP0, !UPT ;  /* 0x00000007ff077290 */ /* 0x000fce00087fe4ff */
[----:B------:R3:W-:Y:S02]  /*02e0*/  UTMACCTL.PF [UR10] ;  /* 0x000000000a0079b9 */ /* 0x0007e40008040000 */
[----:B------:R3:W-:Y:S02]  /*02f0*/  UTMACCTL.PF [UR6] ;  /* 0x00000000060079b9 */ /* 0x0007e40008040000 */
[----:B---3--:R-:W-:Y:S01]  /*0300*/  NOP ;  /* 0x0000000000007918 */ /* 0x008fe20000000000 */
.L_x_5:
[----:B------:R-:W-:Y:S05]  /*0310*/  BSYNC.RECONVERGENT B0 ;  /* 0x0000000000007941 */ /* 0x000fea0003800200 */
.L_x_4:
[----:B------:R-:W-:Y:S04]  /*0320*/  BSSY.RECONVERGENT B0, `(.L_x_6) ;  /* 0x000000a000007945 */ /* 0x000fe80003800200 */
        /* <DEDUP_REMOVED lines=9> */
.L_x_7:
[----:B------:R-:W-:Y:S05]  /*03c0*/  BSYNC.RECONVERGENT B0 ;  /* 0x0000000000007941 */ /* 0x000fea0003800200 */
.L_x_6:
[----:B------:R-:W3:Y:S01]  /*03d0*/  LDCU.64 UR6, c[0x0][0x888] ;  /* 0x00011100ff0677ac */ /* 0x000ee20008000a00 */
[----:B------:R-:W-:Y:S02]  /*03e0*/  UISETP.EQ.U32.AND UP1, UPT, UR4, URZ, UPT ;  /* 0x000000ff0400728c */ /* 0x000fe4000bf22070 */
[----:B------:R-:W-:Y:S02]  /*03f0*/  UPLOP3.LUT UP2, UPT, UPT, UPT, UPT, 0x80, 0x8 ;  /* 0x000000000008789c */ /* 0x000fe40003f4f070 */
[----:B---3--:R-:W-:-:S04]  /*0400*/  UISETP.NE.U32.AND UP0, UPT, UR6, URZ, UPT ;  /* 0x000000ff0600728c */ /* 0x008fc8000bf05070 */
[----:B------:R-:W-:-:S04]  /*0410*/  UISETP.NE.AND.EX UP0, UPT, UR7, URZ, UPT, UP0 ;  /* 0x000000ff0700728c */ /* 0x000fc8000bf05300 */
[----:B------:R-:W-:-:S04]  /*0420*/  UISETP.EQ.OR.EX UP3, UPT, UR5, URZ, !UP0, UP1 ;  /* 0x000000ff0500728c */ /* 0x000fc8000c762710 */
[----:B------:R-:W-:-:S05]  /*0430*/  UP2UR UR44, UPR, URZ, 0x8 ;  /* 0x00000008ff2c7883 */ /* 0x000fca0008000000 */
[----:B------:R-:W-:Y:S07]  /*0440*/  BRA.U !UP3, `(.L_x_8) ;  /* 0x000000010b207547 */ /* 0x000fee000b800000 */
[----:B------:R-:W-:Y:S01]  /*0450*/  UISETP.NE.U32.AND UP2, UPT, UR4, URZ, UPT ;  /* 0x000000ff0400728c */ /* 0x000fe2000bf45070 */
[----:B-----5:R-:W-:Y:S01]  /*0460*/  FSETP.NEU.AND P0, PT, R81, RZ, PT ;  /* 0x000000ff5100720b */ /* 0x020fe20003f0d000 */
[----:B------:R-:W-:Y:S02]  /*0470*/  USEL UR4, URZ, 0xffffffff, UP0 ;  /* 0xffffffffff047887 */ /* 0x000fe40008000000 */
[----:B------:R-:W-:-:S10]  /*0480*/  UISETP.NE.AND.EX UP2, UPT, UR5, URZ, UPT, UP2 ;  /* 0x000000ff0500728c */ /* 0x000fd4000bf45320 */
[----:B------:R-:W-:Y:S01]  /*0490*/  VOTEU.ANY UP1, P0 ;  /* 0x0000000000ff7886 */ /* 0x000fe20000020100 */
[----:B------:R-:W-:-:S04]  /*04a0*/  @!UP2 USEL UR4, URZ, 0xffffffff, UP1 ;  /* 0xffffffffff04a887 */ /* 0x000fc80008800000 */
[----:B------:R-:W-:-:S04]  /*04b0*/  ULOP3.LUT UR4, UR4, 0x1, URZ, 0xc0, !UPT ;  /* 0x0000000104047892 */ /* 0x000fc8000f8ec0ff */
[----:B------:R-:W-:-:S11]  /*04c0*/  UISETP.NE.U32.AND UP2, UPT, UR4, 0x1, UPT ;  /* 0x000000010400788c */ /* 0x000fd6000bf45070 */
.L_x_8:
[----:B-1----:R-:W1:Y:S01]  /*04d0*/  SHFL.IDX PT, R2, R169, RZ, 0x1f ;  /* 0x00001fffa9027589 */ /* 0x002e6200000e0000 */
[----:B------:R-:W-:-:S04]  /*04e0*/  UISETP.NE.AND UP1, UPT, UR8, 0x2, UPT ;  /* 0x000000020800788c */ /* 0x000fc8000bf25270 */
[----:B------:R-:W-:Y:S01]  /*04f0*/  USEL UR13, URZ, 0x1, UP1 ;  /* 0x00000001ff0d7887 */ /* 0x000fe20008800000 */
[----:B-1----:R-:W-:-:S13]  /*0500*/  ISETP.NE.AND P0, PT, R2, RZ, PT ;  /* 0x000000ff0200720c */ /* 0x002fda0003f05270 */
[----:B------:R-:W-:Y:S05]  /*0510*/  @P0 BRA `(.L_x_9) ;  /* 0x0000000000680947 */ /* 0x000fea0003800000 */
[----:B------:R-:W1:Y:S01]  /*0520*/  S2UR UR5, SR_CgaCtaId ;  /* 0x00000000000579c3 */ /* 0x000e620000008800 */
[----:B------:R-:W-:Y:S01]  /*0530*/  UMOV UR6, 0x400 ;  /* 0x0000040000067882 */ /* 0x000fe20000000000 */
[----:B------:R-:W-:Y:S01]  /*0540*/  UMOV UR4, 0x1 ;  /* 0x0000000100047882 */ /* 0x000fe20000000000 */
[----:B------:R-:W-:Y:S01]  /*0550*/  ELECT P0, URZ, PT ;  /* 0x0000000000ff782f */ /* 0x000fe20003800000 */
[----:B-1----:R-:W-:Y:S02]  /*0560*/  ULEA UR5, UR5, UR6, 0x18 ;  /* 0x0000000605057291 */ /* 0x002fe4000f8ec0ff */
[----:B------:R-:W-:-:S04]  /*0570*/  UIADD3 UR6, UPT, UPT, -UR4, 0x100000, URZ ;  /* 0x0010000004067890 */ /* 0x000fc8000fffe1ff */
[----:B------:R-:W-:Y:S02]  /*0580*/  USHF.L.U32 UR7, UR6, 0xb, URZ ;  /* 0x0000000b06077899 */ /* 0x000fe400080006ff */
[----:B------:R-:W-:Y:S01]  /*0590*/  USHF.L.U32 UR6, UR6, 0x1, URZ ;  /* 0x0000000106067899 */ /* 0x000fe200080006ff */
[----:B------:R-:W1:Y:S11]  /*05a0*/  FENCE.VIEW.ASYNC.S ;  /* 0x00000000000073c6 */ /* 0x000e760000000000 */
[----:B-1----:R1:W3:Y:S01]  /*05b0*/  SYNCS.EXCH.64 URZ, [UR5], UR6 ;  /* 0x0000000605ff75b2 */ /* 0x0022e20008000100 */
[----:B------:R1:W4:Y:S01]  /*05c0*/  SYNCS.EXCH.64 URZ, [UR5+0x40], UR6 ;  /* 0x0000400605ff75b2 */ /* 0x0003220008000100 */
[----:B------:R1:W1:Y:S01]  /*05d0*/  SYNCS.EXCH.64 URZ, [UR5+0x8], UR6 ;  /* 0x0000080605ff75b2 */ /* 0x0002620008000100 */
        /* <DEDUP_REMOVED lines=13> */
[----:B------:R-:W-:Y:S01]  /*06b0*/  NOP ;  /* 0x0000000000007918 */ /* 0x000fe20000000000 */
.L_x_9:
[----:B------:R-:W2:Y:S01]  /*06c0*/  SHFL.IDX PT, R2, R169, RZ, 0x1f ;  /* 0x00001fffa9027589 */ /* 0x000ea200000e0000 */
[----:B------:R-:W-:Y:S01]  /*06d0*/  NOP ;  /* 0x0000000000007918 */ /* 0x000fe20000000000 */
[----:B--2---:R-:W-:-:S13]  /*06e0*/  ISETP.NE.AND P0, PT, R2, 0x1, PT ;  /* 0x000000010200780c */ /* 0x004fda0003f05270 */
[----:B------:R-:W-:Y:S05]  /*06f0*/  @P0 BRA `(.L_x_10) ;  /* 0x0000000000400947 */ /* 0x000fea0003800000 */
[----:B-1----:R-:W1:Y:S01]  /*0700*/  S2UR UR6, SR_CgaCtaId ;  /* 0x00000000000679c3 */ /* 0x002e620000008800 */
[----:B------:R-:W-:Y:S01]  /*0710*/  UMOV UR7, 0x400 ;  /* 0x0000040000077882 */ /* 0x000fe20000000000 */
[----:B------:R-:W-:Y:S01]  /*0720*/  UMOV UR5, 0x20 ;  /* 0x0000002000057882 */ /* 0x000fe20000000000 */
[----:B------:R-:W-:Y:S01]  /*0730*/  UMOV UR4, 0x80 ;  /* 0x0000008000047882 */ /* 0x000fe20000000000 */
[----:B------:R-:W-:-:S04]  /*0740*/  UIADD3 UR10, UPT, UPT, -UR5, 0x100000, URZ ;  /* 0x00100000050a7890 */ /* 0x000fc8000fffe1ff */
[----:B------:R-:W-:Y:S02]  /*0750*/  USHF.L.U32 UR11, UR10, 0xb, URZ ;  /* 0x0000000b0a0b7899 */ /* 0x000fe400080006ff */
[----:B------:R-:W-:Y:S02]  /*0760*/  USHF.L.U32 UR10, UR10, 0x1, URZ ;  /* 0x000000010a0a7899 */ /* 0x000fe400080006ff */
[----:B------:R-:W-:-:S04]  /*0770*/  UIADD3 UR4, UPT, UPT, -UR4, 0x100000, URZ ;  /* 0x0010000004047890 */ /* 0x000fc8000fffe1ff */
[----:B------:R-:W-:Y:S02]  /*0780*/  USHF.L.U32 UR5, UR4, 0xb, URZ ;  /* 0x0000000b04057899 */ /* 0x000fe400080006ff */
[----:B------:R-:W-:Y:S01]  /*0790*/  USHF.L.U32 UR4, UR4, 0x1, URZ ;  /* 0x0000000104047899 */ /* 0x000fe200080006ff */
[----:B------:R-:W-:Y:S01]  /*07a0*/  ELECT P0, URZ, PT ;  /* 0x0000000000ff782f */ /* 0x000fe20003800000 */
[----:B-1----:R-:W-:Y:S01]  /*07b0*/  ULEA UR6, UR6, UR7, 0x18 ;  /* 0x0000000706067291 */ /* 0x002fe2000f8ec0ff */
[----:B------:R-:W1:Y:S11]  /*07c0*/  FENCE.VIEW.ASYNC.S ;  /* 0x00000000000073c6 */ /* 0x000e760000000000 */
[----:B-1----:R2:W1:Y:S01]  /*07d0*/  SYNCS.EXCH.64 URZ, [UR6+0x80], UR10 ;  /* 0x0000800a06ff75b2 */ /* 0x0024620008000100 */
[----:B------:R2:W1:Y:S02]  /*07e0*/  SYNCS.EXCH.64 URZ, [UR6+0x88], UR4 ;  /* 0x0000880406ff75b2 */ /* 0x0004640008000100 */
[----:B--2---:R-:W-:Y:S01]  /*07f0*/  NOP ;  /* 0x0000000000007918 */ /* 0x004fe20000000000 */
.L_x_10:
[----:B------:R-:W2:Y:S01]  /*0800*/  SHFL.IDX PT, R2, R169, RZ, 0x1f ;  /* 0x00001fffa9027589 */ /* 0x000ea200000e0000 */
[----:B------:R-:W-:Y:S01]  /*0810*/  NOP ;  /* 0x0000000000007918 */ /* 0x000fe20000000000 */
[----:B--2---:R-:W-:-:S13]  /*0820*/  ISETP.NE.AND P0, PT, R2, 0x3, PT ;  /* 0x000000030200780c */ /* 0x004fda0003f05270 */
[----:B------:R-:W-:Y:S05]  /*0830*/  @P0 BRA `(.L_x_11) ;  /* 0x0000000000300947 */ /* 0x000fea0003800000 */
[----:B-1----:R-:W1:Y:S01]  /*0840*/  S2UR UR5, SR_CgaCtaId ;  /* 0x00000000000579c3 */ /* 0x002e620000008800 */
        /* <DEDUP_REMOVED lines=8> */
[----:B-1----:R2:W1:Y:S01]  /*08d0*/  SYNCS.EXCH.64 URZ, [UR5+0x90], UR6 ;  /* 0x0000900605ff75b2 */ /* 0x0024620008000100 */
[----:B------:R2:W1:Y:S02]  /*08e0*/  SYNCS.EXCH.64 URZ, [UR5+0x98], UR6 ;  /* 0x0000980605ff75b2 */ /* 0x0004640008000100 */
[----:B--2---:R-:W-:Y:S01]  /*08f0*/  NOP ;  /* 0x0000000000007918 */ /* 0x004fe20000000000 */
.L_x_11:
[----:B------:R-:W2:Y:S01]  /*0900*/  SHFL.IDX PT, R2, R169, RZ, 0x1f ;  /* 0x00001fffa9027589 */ /* 0x000ea200000e0000 */
[----:B------:R-:W-:Y:S01]  /*0910*/  NOP ;  /* 0x0000000000007918 */ /* 0x000fe20000000000 */
[----:B--2---:R-:W-:-:S13]  /*0920*/  ISETP.NE.AND P0, PT, R2, 0x4, PT ;  /* 0x000000040200780c */ /* 0x004fda0003f05270 */
[----:B------:R-:W-:Y:S05]  /*0930*/  @P0 BRA `(.L_x_12) ;  /* 0x00000000004c0947 */ /* 0x000fea0003800000 */
[----:B-1----:R-:W1:Y:S01]  /*0940*/  S2UR UR5, SR_CgaCtaId ;  /* 0x00000000000579c3 */ /* 0x002e620000008800 */
[----:B------:R-:W-:Y:S01]  /*0950*/  UMOV UR7, 0x100 ;  /* 0x0000010000077882 */ /* 0x000fe20000000000 */
[----:B------:R-:W-:Y:S01]  /*0960*/  UMOV UR6, 0x400 ;  /* 0x0000040000067882 */ /* 0x000fe20000000000 */
[----:B------:R-:W-:Y:S01]  /*0970*/  USEL UR7, UR7, 0xe0, UP2 ;  /* 0x000000e007077887 */ /* 0x000fe20009000000 */
[----:B------:R-:W-:Y:S01]  /*0980*/  UMOV UR4, 0x1 ;  /* 0x0000000100047882 */ /* 0x000fe20000000000 */
[----:B------:R-:W-:Y:S01]  /*0990*/  ELECT P0, URZ, PT ;  /* 0x0000000000ff782f */ /* 0x000fe20003800000 */
[----:B------:R-:W-:-:S04]  /*09a0*/  UIADD3 UR10, UPT, UPT, -UR4, 0x100000, URZ ;  /* 0x00100000040a7890 */ /* 0x000fc8000fffe1ff */
[----:B------:R-:W-:Y:S02]  /*09b0*/  USHF.L.U32 UR11, UR10, 0xb, URZ ;  /* 0x0000000b0a0b7899 */ /* 0x000fe400080006ff */
[----:B------:R-:W-:Y:S02]  /*09c0*/  USHF.L.U32 UR10, UR10, 0x1, URZ ;  /* 0x000000010a0a7899 */ /* 0x000fe400080006ff */
[----:B-1----:R-:W-:Y:S02]  /*09d0*/  ULEA UR5, UR5, UR6, 0x18 ;  /* 0x0000000605057291 */ /* 0x002fe4000f8ec0ff */
[----:B------:R-:W-:-:S04]  /*09e0*/  UIADD3 UR6, UPT, UPT, -UR7, 0x100000, URZ ;  /* 0x0010000007067890 */ /* 0x000fc8000fffe1ff */
[----:B------:R-:W-:Y:S02]  /*09f0*/  USHF.L.U32 UR7, UR6, 0xb, URZ ;  /* 0x0000000b06077899 */ /* 0x000fe400080006ff */
[----:B------:R-:W-:Y:S01]  /*0a00*/  USHF.L.U32 UR6, UR6, 0x1, URZ ;  /* 0x0000000106067899 */ /* 0x000fe200080006ff */
[----:B------:R-:W1:Y:S03]  /*0a10*/  FENCE.VIEW.ASYNC.S ;  /* 0x00000000000073c6 */ /* 0x000e660000000000 */
[----:B-1----:R2:W1:Y:S08]  /*0a20*/  SYNCS.EXCH.64 URZ, [UR5+0xa0], UR10 ;  /* 0x0000a00a05ff75b2 */ /* 0x0024700008000100 */
[----:B------:R2:W1:Y:S01]  /*0a30*/  SYNCS.EXCH.64 URZ, [UR5+0xb0], UR6 ;  /* 0x0000b00605ff75b2 */ /* 0x0004620008000100 */
[----:B------:R2:W1:Y:S01]  /*0a40*/  SYNCS.EXCH.64 URZ, [UR5+0xa8], UR10 ;  /* 0x0000a80a05ff75b2 */ /* 0x0004620008000100 */
[----:B------:R2:W1:Y:S02]  /*0a50*/  SYNCS.EXCH.64 URZ, [UR5+0xb8], UR6 ;  /* 0x0000b80605ff75b2 */ /* 0x0004640008000100 */
[----:B--2---:R-:W-:Y:S01]  /*0a60*/  NOP ;  /* 0x0000000000007918 */ /* 0x004fe20000000000 */
.L_x_12:
        /* <DEDUP_REMOVED lines=18> */
[----:B------:R2:W1:Y:S01]  /*0b90*/  SYNCS.EXCH.64 URZ, [UR6+0xe0], UR4 ;  /* 0x0000e00406ff75b2 */ /* 0x0004620008000100 */
[----:B------:R2:W1:Y:S01]  /*0ba0*/  SYNCS.EXCH.64 URZ, [UR6+0xc8], UR10 ;  /* 0x0000c80a06ff75b2 */ /* 0x0004620008000100 */
[----:B------:R2:W1:Y:S01]  /*0bb0*/  SYNCS.EXCH.64 URZ, [UR6+0xe8], UR4 ;  /* 0x0000e80406ff75b2 */ /* 0x0004620008000100 */
[----:B------:R2:W1:Y:S01]  /*0bc0*/  SYNCS.EXCH.64 URZ, [UR6+0xd0], UR10 ;  /* 0x0000d00a06ff75b2 */ /* 0x0004620008000100 */
[----:B------:R2:W1:Y:S01]  /*0bd0*/  SYNCS.EXCH.64 URZ, [UR6+0xf0], UR4 ;  /* 0x0000f00406ff75b2 */ /* 0x0004620008000100 */
[----:B------:R2:W1:Y:S01]  /*0be0*/  SYNCS.EXCH.64 URZ, [UR6+0xd8], UR10 ;  /* 0x0000d80a06ff75b2 */ /* 0x0004620008000100 */
[----:B------:R2:W1:Y:S02]  /*0bf0*/  SYNCS.EXCH.64 URZ, [UR6+0xf8], UR4 ;  /* 0x0000f80406ff75b2 */ /* 0x0004640008000100 */
[----:B--2---:R-:W-:Y:S01]  /*0c00*/  NOP ;  /* 0x0000000000007918 */ /* 0x004fe20000000000 */
.L_x_13:
        /* <DEDUP_REMOVED lines=14> */
[----:B------:R2:W1:Y:S01]  /*0cf0*/  SYNCS.EXCH.64 URZ, [UR5+0x110], UR6 ;  /* 0x0001100605ff75b2 */ /* 0x0004620008000100 */
[----:B------:R2:W1:Y:S01]  /*0d00*/  SYNCS.EXCH.64 URZ, [UR5+0x108], UR6 ;  /* 0x0001080605ff75b2 */ /* 0x0004620008000100 */
[----:B------:R2:W1:Y:S02]  /*0d10*/  SYNCS.EXCH.64 URZ, [UR5+0x118], UR6 ;  /* 0x0001180605ff75b2 */ /* 0x0004640008000100 */
[----:B--2---:R-:W-:Y:S01]  /*0d20*/  NOP ;  /* 0x0000000000007918 */ /* 0x004fe20000000000 */
.L_x_14:
[----:B-1----:R-:W1:Y:S01]  /*0d30*/  S2UR UR5, SR_CTAID.X ;  /* 0x00000000000579c3 */ /* 0x002e620000002500 */
[----:B------:R-:W-:-:S05]  /*0d40*/  CS2R.32 R165, SR_CgaSize ;  /* 0x0000000000a57805 */ /* 0x000fca0000008a00 */
[----:B------:R-:W-:-:S05]  /*0d50*/  IMAD R165, R165, -0xa0, RZ ;  /* 0xffffff60a5a57824 */ /* 0x000fca00078e02ff */
[----:B------:R-:W-:-:S14]  /*0d60*/  R2UR UR7, R165 ;  /* 0x00000000a50772ca */ /* 0x000fdc00000e0000 */
[----:B------:R-:W2:Y:S01]  /*0d70*/  LDCU UR7, c[0x0][UR7+0x2b0] ;  /* 0x00005600070777ac */ /* 0x000ea20008000800 */
[----:B------:R-:W-:Y:S01]  /*0d80*/  NOP ;  /* 0x0000000000007918 */ /* 0x000fe20000000000 */
[----:B------:R-:W-:-:S05]  /*0d90*/  CS2R.32 R165, SR_CgaSize ;  /* 0x0000000000a57805 */ /* 0x000fca0000008a00 */
[----:B------:R-:W-:-:S05]  /*0da0*/  IMAD R165, R165, -0xa0, RZ ;  /* 0xffffff60a5a57824 */ /* 0x000fca00078e02ff */
[----:B------:R-:W-:-:S14]  /*0db0*/  R2UR UR6, R165 ;  /* 0x00000000a50672ca */ /* 0x000fdc00000e0000 */
[----:B------:R-:W3:Y:S01]  /*0dc0*/  LDCU UR6, c[0x0][UR6+0x2b4] ;  /* 0x00005680060677ac */ /* 0x000ee20008000800 */
[----:B------:R-:W4:Y:S08]  /*0dd0*/  S2UR UR4, SR_CTAID.Y ;  /* 0x00000000000479c3 */ /* 0x000f300000002600 */
[----:B------:R-:W3:Y:S01]  /*0de0*/  LDC R9, c[0x0][0xb24] ;  /* 0x0002c900ff097b82 */ /* 0x000ee20000000800 */
[----:B-1----:R-:W-:-:S02]  /*0df0*/  I2FP.F32.U32 R5, UR5 ;  /* 0x0000000500057c45 */ /* 0x002fc40008201000 */
[----:B------:R-:W-:-:S05]  /*0e00*/  CS2R.32 R3, SR_CgaSize ;  /* 0x0000000000037805 */ /* 0x000fca0000008a00 */
[----:B------:R-:W-:-:S06]  /*0e10*/  IMAD R3, R3, -0xa0, RZ ;  /* 0xffffff6003037824 */ /* 0x000fcc00078e02ff */
[----:B------:R-:W1:Y:S01]  /*0e20*/  LDC R3, c[0x0][R3+0x2a0] ;  /* 0x0000a80003037b82 */ /* 0x000e620000000800 */
[----:B------:R-:W-:Y:S01]  /*0e30*/  MOV R165, UR5 ;  /* 0x0000000500a57c02 */ /* 0x000fe20008000f00 */
[----:B--2---:R-:W-:Y:S01]  /*0e40*/  FMUL R5, R5, UR7 ;  /* 0x0000000705057c20 */ /* 0x004fe20008400000 */
[----:B----4-:R-:W-:Y:S02]  /*0e50*/  I2FP.F32.U32 R4, UR4 ;  /* 0x0000000400047c45 */ /* 0x010fe40008201000 */
[----:B------:R-:W-:-:S05]  /*0e60*/  CS2R.32 R2, SR_CgaSize ;  /* 0x0000000000027805 */ /* 0x000fca0000008a00 */
[----:B------:R-:W-:-:S06]  /*0e70*/  IMAD R2, R2, -0xa0, RZ ;  /* 0xffffff6002027824 */ /* 0x000fcc00078e02ff */
[----:B------:R-:W2:Y:S01]  /*0e80*/  LDC R2, c[0x0][R2+0x2a4] ;  /* 0x0000a90002027b82 */ /* 0x000ea20000000800 */
[----:B------:R-:W4:Y:S01]  /*0e90*/  F2I.U32.TRUNC.NTZ R154, R5 ;  /* 0x00000005009a7305 */ /* 0x000f22000020f000 */
[----:B------:R-:W-:Y:S01]  /*0ea0*/  MOV R155, UR4 ;  /* 0x00000004009b7c02 */ /* 0x000fe20008000f00 */
[----:B---3--:R-:W-:-:S05]  /*0eb0*/  FMUL R4, R4, UR6 ;  /* 0x0000000604047c20 */ /* 0x008fca0008400000 */
[----:B------:R-:W-:Y:S01]  /*0ec0*/  BAR.SYNC.DEFER_BLOCKING 0x0 ;  /* 0x0000000000007b1d */ /* 0x000fe20000010000 */
[----:B------:R-:W-:-:S05]  /*0ed0*/  ISETP.GE.AND P0, PT, R9, 0x1, PT ;  /* 0x000000010900780c */ /* 0x000fca0003f06270 */
[----:B------:R-:W3:Y:S02]  /*0ee0*/  F2I.U32.TRUNC.NTZ R143, R4 ;  /* 0x00000004008f7305 */ /* 0x000ee4000020f000 */
[----:B------:R-:W2:Y:S01]  /*0ef0*/  S2UR UR36, SR_CTAID.Z ;  /* 0x00000000002479c3 */ /* 0x000ea20000002700 */
[----:B----4-:R-:W-:-:S05]  /*0f00*/  IADD3 R154, PT, PT, -R154, RZ, RZ ;  /* 0x000000ff9a9a7210 */ /* 0x010fca0007ffe1ff */
[----:B-1----:R-:W-:Y:S01]  /*0f10*/  IMAD R154, R3, R154, UR5 ;  /* 0x00000005039a7e24 */ /* 0x002fe2000f8e029a */
[----:B---3--:R-:W-:-:S05]  /*0f20*/  IADD3 R143, PT, PT, -R143, RZ, RZ ;  /* 0x000000ff8f8f7210 */ /* 0x008fca0007ffe1ff */
[----:B--2---:R-:W-:Y:S01]  /*0f30*/  IMAD R143, R2, R143, UR4 ;  /* 0x00000004028f7e24 */ /* 0x004fe2000f8e028f */
[----:B------:R-:W-:Y:S06]  /*0f40*/  @!P0 BRA `(.L_x_15) ;  /* 0x0000000000b88947 */ /* 0x000fec0003800000 */
[----:B------:R-:W1:Y:S01]  /*0f50*/  LDC.64 R4, c[0x0][0xb18] ;  /* 0x0002c600ff047b82 */ /* 0x000e620000000a00 */
[----:B------:R-:W-:-:S07]  /*0f60*/  ISETP.NE.AND P0, PT, R9, 0x1, PT ;  /* 0x000000010900780c */ /* 0x000fce0003f05270 */
[----:B------:R-:W2:Y:S08]  /*0f70*/  LDC R10, c[0x0][0xb0c] ;  /* 0x0002c300ff0a7b82 */ /* 0x000eb00000000800 */
[----:B------:R-:W3:Y:S08]  /*0f80*/  LDC R11, c[0x0][0x370] ;  /* 0x0000dc00ff0b7b82 */ /* 0x000ef00000000800 */
[----:B------:R-:W4:Y:S01]  /*0f90*/  LDC R12, c[0x0][0x374] ;  /* 0x0000dd00ff0c7b82 */ /* 0x000f220000000800 */
[----:B-1----:R-:W-:-:S07]  /*0fa0*/  ISETP.NE.AND P1, PT, R4, 0x1, PT ;  /* 0x000000010400780c */ /* 0x002fce0003f25270 */
[----:B------:R-:W3:Y:S01]  /*0fb0*/  LDC.64 R6, c[0x0][0xb10] ;  /* 0x0002c400ff067b82 */ /* 0x000ee20000000a00 */
[----:B--2---:R-:W-:-:S07]  /*0fc0*/  ISETP.NE.AND P2, PT, R10, 0x1, PT ;  /* 0x000000010a00780c */ /* 0x004fce0003f45270 */
[----:B------:R-:W1:Y:S08]  /*0fd0*/  LDC R8, c[0x0][0xb20] ;  /* 0x0002c800ff087b82 */ /* 0x000e700000000800 */
[----:B------:R-:W2:Y:S01]  /*0fe0*/  LDC.64 R2, c[0x0][0xb28] ;  /* 0x0002ca00ff027b82 */ /* 0x000ea20000000a00 */
[----:B----4-:R-:W-:-:S04]  /*0ff0*/  IMAD.HI.U32 R13, R12, R5, RZ ;  /* 0x000000050c0d7227 */ /* 0x010fc800078e00ff */
[----:B------:R-:W-:-:S04]  /*1000*/  IMAD.HI.U32 R5, R155, R5, RZ ;  /* 0x000000059b057227 */ /* 0x000fc800078e00ff */
[----:B---3--:R-:W-:-:S04]  /*1010*/  IMAD.HI.U32 R14, R11, R6, RZ ;  /* 0x000000060b0e7227 */ /* 0x008fc800078e00ff */
[----:B------:R-:W-:Y:S01]  /*1020*/  IMAD.HI.U32 R16, R165, R6, RZ ;  /* 0x00000006a5107227 */ /* 0x000fe200078e00ff */
[-C--:B------:R-:W-:Y:S02]  /*1030*/  @P2 SHF.R.U32.HI R11, RZ, R7.reuse, R14 ;  /* 0x00000007ff0b2219 */ /* 0x080fe4000001160e */
[-C--:B-1----:R-:W-:Y:S02]  /*1040*/  @P1 SHF.R.U32.HI R12, RZ, R8.reuse, R13 ;  /* 0x00000008ff0c1219 */ /* 0x082fe4000001160d */
[----:B------:R-:W-:Y:S02]  /*1050*/  SHF.R.U32.HI R8, RZ, R8, R5 ;  /* 0x00000008ff087219 */ /* 0x000fe40000011605 */
[----:B------:R-:W-:Y:S02]  /*1060*/  SHF.R.U32.HI R16, RZ, R7, R16 ;  /* 0x00000007ff107219 */ /* 0x000fe40000011610 */
[----:B------:R-:W-:Y:S01]  /*1070*/  SEL R5, R155, R8, !P1 ;  /* 0x000000089b057207 */ /* 0x000fe20004800000 */
[----:B--2---:R-:W-:Y:S01]  /*1080*/  IMAD.HI.U32 R14, R12, R2, RZ ;  /* 0x000000020c0e7227 */ /* 0x004fe200078e00ff */
[----:B------:R-:W-:-:S03]  /*1090*/  SEL R7, R165, R16, !P2 ;  /* 0x00000010a5077207 */ /* 0x000fc60005000000 */
[----:B------:R-:W-:Y:S01]  /*10a0*/  IMAD.HI.U32 R6, R11, R2, RZ ;  /* 0x000000020b067227 */ /* 0x000fe200078e00ff */
[----:B------:R-:W-:-:S04]  /*10b0*/  @P0 SHF.R.U32.HI R12, RZ, R3, R14 ;  /* 0x00000003ff0c0219 */ /* 0x000fc8000001160e */
[----:B------:R-:W-:Y:S01]  /*10c0*/  @P0 SHF.R.U32.HI R11, RZ, R3, R6 ;  /* 0x00000003ff0b0219 */ /* 0x000fe20000011606 */
[----:B------:R-:W-:-:S04]  /*10d0*/  IMAD R12, R12, R9, RZ ;  /* 0x000000090c0c7224 */ /* 0x000fc800078e02ff */
[----:B------:R-:W-:Y:S01]  /*10e0*/  IMAD R6, R11, R9, RZ ;  /* 0x000000090b067224 */ /* 0x000fe200078e02ff */
[----:B------:R-:W-:-:S04]  /*10f0*/  ISETP.GE.AND P1, PT, R5, R12, PT ;  /* 0x0000000c0500720c */ /* 0x000fc80003f26270 */
[----:B------:R-:W-:Y:S01]  /*1100*/  ISETP.GE.OR P1, PT, R7, R6, P1 ;  /* 0x000000060700720c */ /* 0x000fe20000f26670 */
[----:B------:R-:W-:-:S05]  /*1110*/  IMAD.HI.U32 R6, R5, R2, RZ ;  /* 0x0000000205067227 */ /* 0x000fca00078e00ff */
[----:B------:R-:W-:-:S04]  /*1120*/  SHF.R.U32.HI R6, RZ, R3, R6 ;  /* 0x00000003ff067219 */ /* 0x000fc80000011606 */
[----:B------:R-:W-:-:S03]  /*1130*/  SEL R6, R5, R6, !P0 ;  /* 0x0000000605067207 */ /* 0x000fc60004000000 */
[----:B------:R-:W-:Y:S01]  /*1140*/  @!P1 IMAD.HI.U32 R8, R7, R2, RZ ;  /* 0x0000000207089227 */ /* 0x000fe200078e00ff */
[----:B------:R-:W-:-:S04]  /*1150*/  IADD3 R2, PT, PT, -R6, RZ, RZ ;  /* 0x000000ff06027210 */ /* 0x000fc80007ffe1ff */
[----:B------:R-:W-:Y:S01]  /*1160*/  @!P1 SHF.R.U32.HI R8, RZ, R3, R8 ;  /* 0x00000003ff089219 */ /* 0x000fe20000011608 */
[----:B------:R-:W-:-:S03]  /*1170*/  IMAD R2, R9, R2, R5 ;  /* 0x0000000209027224 */ /* 0x000fc600078e0205 */
[----:B------:R-:W-:Y:S02]  /*1180*/  @!P1 SEL R3, R7, R8, !P0 ;  /* 0x0000000807039207 */ /* 0x000fe40004000000 */
[----:B------:R-:W-:-:S03]  /*1190*/  IADD3 R8, PT, PT, -R5, RZ, RZ ;  /* 0x000000ff05087210 */ /* 0x000fc60007ffe1ff */
[--C-:B------:R-:W-:Y:S02]  /*11a0*/  @!P1 IMAD.IADD R6, R6, 0x1, -R3.reuse ;  /* 0x0000000106069824 */ /* 0x100fe400078e0a03 */
[----:B------:R-:W-:Y:S01]  /*11b0*/  @!P1 IMAD R3, R2, R11, R3 ;  /* 0x0000000b02039224 */ /* 0x000fe200078e0203 */
[----:B------:R-:W-:Y:S01]  /*11c0*/  IADD3 R2, PT, PT, -R7, RZ, RZ ;  /* 0x000000ff07027210 */ /* 0x000fe20007ffe1ff */
[----:B------:R-:W-:Y:S02]  /*11d0*/  @!P1 IMAD R5, R6, R9, R7 ;  /* 0x0000000906059224 */ /* 0x000fe400078e0207 */
[----:B------:R-:W-:Y:S02]  /*11e0*/  IMAD R8, R4, R8, R155 ;  /* 0x0000000804087224 */ /* 0x000fe400078e029b */
[----:B------:R-:W-:Y:S02]  /*11f0*/  @!P1 IMAD.MOV.U32 R7, RZ, RZ, R3 ;  /* 0x000000ffff079224 */ /* 0x000fe400078e0003 */
[----:B------:R-:W-:-:S02]  /*1200*/  IMAD R2, R10, R2, R165 ;  /* 0x000000020a027224 */ /* 0x000fc400078e02a5 */
[----:B------:R-:W-:Y:S02]  /*1210*/  IMAD R155, R5, R4, R8 ;  /* 0x00000004059b7224 */ /* 0x000fe400078e0208 */
[----:B------:R-:W-:Y:S02]  /*1220*/  IMAD R165, R7, R10, R2 ;  /* 0x0000000a07a57224 */ /* 0x000fe400078e0202 */
.L_x_15:
[----:B------:R-:W1:Y:S01]  /*1230*/  LDCU UR4, c[0x0][0xb30] ;  /* 0x00016600ff0477ac */ /* 0x000e620008000800 */
[----:B------:R-:W2:Y:S08]  /*1240*/  S2UR UR37, SR_CgaCtaId ;  /* 0x00000000002579c3 */ /* 0x000eb00000008800 */
[----:B------:R-:W3:Y:S01]  /*1250*/  LDC R72, c[0x0][0xb24] ;  /* 0x0002c900ff487b82 */ /* 0x000ee20000000800 */
[----:B-1----:R-:W-:-:S09]  /*1260*/  UISETP.NE.AND UP1, UPT, UR4, 0x1, UPT ;  /* 0x000000010400788c */ /* 0x002fd2000bf25270 */
[----:B--2---:R-:W-:Y:S05]  /*1270*/  BRA.U UP1, `(.L_x_16) ;  /* 0x0000000101407547 */ /* 0x004fea000b800000 */
[----:B------:R-:W1:Y:S08]  /*1280*/  LDC.64 R4, c[0x0][0xb10] ;  /* 0x0002c400ff047b82 */ /* 0x000e700000000a00 */
[----:B------:R-:W2:Y:S08]  /*1290*/  LDC.64 R2, c[0x0][0xb18] ;  /* 0x0002c600ff027b82 */ /* 0x000eb00000000a00 */
[----:B------:R-:W4:Y:S08]  /*12a0*/  LDC R6, c[0x0][0xb20] ;  /* 0x0002c800ff067b82 */ /* 0x000f300000000800 */
[----:B------:R-:W3:Y:S01]  /*12b0*/  LDC R8, c[0x0][0xb0c] ;  /* 0x0002c300ff087b82 */ /* 0x000ee20000000800 */
[----:B-1----:R-:W-:-:S05]  /*12c0*/  IMAD.HI.U32 R4, R165, R4, RZ ;  /* 0x00000004a5047227 */ /* 0x002fca00078e00ff */
[----:B------:R-:W-:Y:S01]  /*12d0*/  SHF.R.U32.HI R4, RZ, R5, R4 ;  /* 0x00000005ff047219 */ /* 0x000fe20000011604 */
[----:B--2---:R-:W-:Y:S01]  /*12e0*/  IMAD.HI.U32 R3, R155, R3, RZ ;  /* 0x000000039b037227 */ /* 0x004fe200078e00ff */
[----:B------:R-:W-:-:S04]  /*12f0*/  ISETP.NE.AND P0, PT, R2, 0x1, PT ;  /* 0x000000010200780c */ /* 0x000fc80003f05270 */
[----:B----4-:R-:W-:-:S04]  /*1300*/  SHF.R.U32.HI R6, RZ, R6, R3 ;  /* 0x00000006ff067219 */ /* 0x010fc80000011603 */
[----:B------:R-:W-:Y:S02]  /*1310*/  SEL R3, R155, R6, !P0 ;  /* 0x000000069b037207 */ /* 0x000fe40004000000 */
[----:B---3--:R-:W-:-:S04]  /*1320*/  ISETP.NE.AND P1, PT, R8, 0x1, PT ;  /* 0x000000010800780c */ /* 0x008fc80003f25270 */
[----:B------:R-:W-:-:S05]  /*1330*/  SEL R4, R165, R4, !P1 ;  /* 0x00000004a5047207 */ /* 0x000fca0004800000 */
[----:B------:R-:W-:Y:S02]  /*1340*/  IMAD.IADD R5, R3, 0x1, -R4 ;  /* 0x0000000103057824 */ /* 0x000fe400078e0a04 */
[----:B------:R-:W-:Y:S02]  /*1350*/  IMAD.IADD R3, R4, 0x1, -R3 ;  /* 0x0000000104037824 */ /* 0x000fe400078e0a03 */
[----:B------:R-:W-:Y:S02]  /*1360*/  IMAD R165, R5, R8, R165 ;  /* 0x0000000805a57224 */ /* 0x000fe400078e02a5 */
[----:B------:R-:W-:-:S07]  /*1370*/  IMAD R155, R3, R2, R155 ;  /* 0x00000002039b7224 */ /* 0x000fce00078e029b */
.L_x_16:
[----:B------:R-:W-:Y:S01]  /*1380*/  BAR.SYNC.DEFER_BLOCKING 0x0 ;  /* 0x0000000000007b1d */ /* 0x000fe20000010000 */
[----:B------:R-:W-:Y:S01]  /*1390*/  UISETP.NE.AND UP1, UPT, UR8, 0x2, UPT ;  /* 0x000000020800788c */ /* 0x000fe2000bf25270 */
[----:B------:R-:W-:Y:S02]  /*13a0*/  ISETP.NE.OR P5, PT, R0, 0x2, !P5 ;  /* 0x000000020000780c */ /* 0x000fe40006fa5670 */
[----:B------:R-:W-:-:S06]  /*13b0*/  LOP3.LUT R2, R166, 0x1f, RZ, 0xc0, !PT ;  /* 0x0000001fa6027812 */ /* 0x000fcc00078ec0ff */
[----:B------:R-:W-:Y:S05]  /*13c0*/  BRA.U UP1, `(.L_x_17) ;  /* 0x0000001101ec7547 */ /* 0x000fea000b800000 */
[----:B------:R-:W1:Y:S01]  /*13d0*/  LDCU UR13, c[0x0][0x38c] ;  /* 0x00007180ff0d77ac */ /* 0x000e620008000800 */
[----:B------:R-:W2:Y:S01]  /*13e0*/  LDC R9, c[0x0][0x370] ;  /* 0x0000dc00ff097b82 */ /* 0x000ea20000000800 */
[----:B------:R-:W-:Y:S01]  /*13f0*/  PLOP3.LUT P1, PT, PT, PT, UP2, 0x80, 0x8 ;  /* 0x000000000008781c */ /* 0x000fe20003f2f028 */
[----:B------:R-:W-:Y:S01]  /*1400*/  IMAD.MOV.U32 R15, RZ, RZ, 0x1 ;  /* 0x00000001ff0f7424 */ /* 0x000fe200078e00ff */
[----:B------:R-:W-:Y:S01]  /*1410*/  ISETP.EQ.OR P4, PT, R2, RZ, P5 ;  /* 0x000000ff0200720c */ /* 0x000fe20002f82670 */
[----:B------:R-:W-:Y:S01]  /*1420*/  IMAD.MOV.U32 R14, RZ, RZ, RZ ;  /* 0x000000ffff0e7224 */ /* 0x000fe200078e00ff */
[----:B------:R-:W-:Y:S02]  /*1430*/  PLOP3.LUT P1, PT, P1, PT, PT, 0x8, 0x80 ;  /* 0x000000000080781c */ /* 0x000fe40000f2e170 */
[----:B------:R-:W-:Y:S01]  /*1440*/  CS2R R12, SRZ ;  /* 0x00000000000c7805 */ /* 0x000fe2000001ff00 */
[----:B------:R-:W-:Y:S01]  /*1450*/  IMAD.MOV.U32 R10, RZ, RZ, 0x1 ;  /* 0x00000001ff0a7424 */ /* 0x000fe200078e00ff */
[----:B------:R-:W4:Y:S01]  /*1460*/  LDC R0, c[0x0][0x374] ;  /* 0x0000dd00ff007b82 */ /* 0x000f220000000800 */
[----:B------:R-:W2:Y:S01]  /*1470*/  LDCU.64 UR22, c[0x0][0x348] ;  /* 0x00006900ff1677ac */ /* 0x000ea20008000a00 */
[----:B------:R-:W-:Y:S01]  /*1480*/  UMOV UR6, URZ ;  /* 0x000000ff00067c82 */ /* 0x000fe20008000000 */
[----:B-1----:R-:W-:-:S04]  /*1490*/  UIADD3 UR5, UPT, UPT, UR13, 0x7f, URZ ;  /* 0x0000007f0d057890 */ /* 0x002fc8000fffe0ff */
[----:B------:R-:W-:-:S04]  /*14a0*/  USHF.R.S32.HI UR4, URZ, 0x1f, UR5 ;  /* 0x0000001fff047899 */ /* 0x000fc80008011405 */
[----:B------:R-:W-:-:S04]  /*14b0*/  ULEA.HI UR4, UR4, UR5, URZ, 0x7 ;  /* 0x0000000504047291 */ /* 0x000fc8000f8f38ff */
[----:B------:R-:W-:Y:S02]  /*14c0*/  USHF.R.S32.HI UR15, URZ, 0x7, UR4 ;  /* 0x00000007ff0f7899 */ /* 0x000fe40008011404 */
[----:B------:R-:W-:Y:S02]  /*14d0*/  UIADD3 UR4, UPT, UPT, UR13, -0x1, URZ ;  /* 0xffffffff0d047890 */ /* 0x000fe4000fffe0ff */
[----:B------:R-:W-:Y:S02]  /*14e0*/  UISETP.LT.U32.AND UP0, UPT, UR15, 0x8, UPT ;  /* 0x000000080f00788c */ /* 0x000fe4000bf01070 */
[----:B------:R-:W-:Y:S02]  /*14f0*/  UISETP.GE.U32.AND UP1, UPT, UR4, -0xff, UPT ;  /* 0xffffff010400788c */ /* 0x000fe4000bf26070 */
[----:B------:R-:W-:Y:S02]  /*1500*/  USEL UR14, UR15, 0x8, UP0 ;  /* 0x000000080f0e7887 */ /* 0x000fe40008000000 */
[----:B------:R-:W-:-:S02]  /*1510*/  UIADD3 UR13, UPT, UPT, UR13, 0xfe, URZ ;  /* 0x000000fe0d0d7890 */ /* 0x000fc4000fffe0ff */
[----:B------:R-:W-:Y:S02]  /*1520*/  UIADD3 UR5, UPT, UPT, UR14, -0x1, URZ ;  /* 0xffffffff0e057890 */ /* 0x000fe4000fffe0ff */
[----:B------:R-:W-:-:S03]  /*1530*/  UIADD3 UR7, UPT, UPT, UR15, -UR14, URZ ;  /* 0x8000000e0f077290 */ /* 0x000fc6000fffe0ff */
[----:B------:R-:W-:-:S04]  /*1540*/  @UP1 UIADD3 UR5, UPT, UPT, UR14, URZ, URZ ;  /* 0x000000ff0e051290 */ /* 0x000fc8000fffe0ff */
[----:B--2---:R-:W-:-:S12]  /*1550*/  UIADD3 UR5, UPT, UPT, UR5, 0x1, URZ ;  /* 0x0000000105057890 */ /* 0x004fd8000fffe0ff */
.L_x_35:
[----:B------:R-:W-:Y:S01]  /*1560*/  UISETP.NE.AND UP0, UPT, UR37, URZ, UPT ;  /* 0x000000ff2500728c */ /* 0x000fe2000bf05270 */
[----:B------:R-:W1:Y:S08]  /*1570*/  S2UR UR37, SR_CgaCtaId ;  /* 0x00000000002579c3 */ /* 0x000e700000008800 */
[----:B------:R-:W-:Y:S05]  /*1580*/  BRA.U UP0, `(.L_x_18) ;  /* 0x0000000100347547 */ /* 0x000fea000b800000 */
[----:B------:R-:W2:Y:S01]  /*1590*/  S2R R2, SR_CgaCtaId ;  /* 0x0000000000027919 */ /* 0x000ea20000008800 */
[----:B------:R-:W-:-:S04]  /*15a0*/  MOV R3, 0x400 ;  /* 0x0000040000037802 */ /* 0x000fc80000000f00 */
[----:B--2---:R-:W-:Y:S02]  /*15b0*/  LEA R3, R2, R3, 0x18 ;  /* 0x0000000302037211 */ /* 0x004fe400078ec0ff */
[----:B------:R-:W-:-:S03]  /*15c0*/  SHF.L.U32 R2, R10, 0x1f, RZ ;  /* 0x0000001f0a027819 */ /* 0x000fc600000006ff */
[----:B------:R-:W-:-:S04]  /*15d0*/  IMAD R3, R12, 0x8, R3 ;  /* 0x000000080c037824 */ /* 0x000fc800078e0203 */
[----:B------:R-:W2:Y:S02]  /*15e0*/  SYNCS.PHASECHK.TRANS64.TRYWAIT P0, [R3+URZ+0x110], R2 ;  /* 0x00011002030075a7 */ /* 0x000ea400080011ff */
[----:B--2---:R-:W-:Y:S05]  /*15f0*/  @!P0 BRA `(.L_x_19) ;  /* 0x0000005400808947 */ /* 0x004fea0003800000 */
.L_x_99:
[----:B------:R-:W-:Y:S01]  /*1600*/  VIADD R12, R12, 0x1 ;  /* 0x000000010c0c7836 */ /* 0x000fe20000000000 */
[----:B------:R2:W-:Y:S04]  /*1610*/  SYNCS.ARRIVE.TRANS64.A1T0 RZ, [R3+URZ+0x100], RZ ;  /* 0x000100ff03ff79a7 */ /* 0x0005e800081000ff */
[----:B------:R-:W-:-:S04]  /*1620*/  ISETP.NE.AND P0, PT, R12, 0x2, PT ;  /* 0x000000020c00780c */ /* 0x000fc80003f05270 */
[----:B------:R-:W-:Y:S02]  /*1630*/  SEL R12, R12, RZ, P0 ;  /* 0x000000ff0c0c7207 */ /* 0x000fe40000000000 */
[----:B--2---:R-:W-:-:S04]  /*1640*/  SEL R3, RZ, 0x1, P0 ;  /* 0x00000001ff037807 */ /* 0x004fc80000000000 */
[----:B------:R-:W-:-:S07]  /*1650*/  LOP3.LUT R10, R10, R3, RZ, 0x3c, !PT ;  /* 0x000000030a0a7212 */ /* 0x000fce00078e3cff */
.L_x_18:
[----:B------:R-:W-:Y:S01]  /*1660*/  UMOV UR4, 0x400 ;  /* 0x0000040000047882 */ /* 0x000fe20000000000 */
[----:B------:R-:W-:Y:S01]  /*1670*/  SHF.L.U32 R2, R15, 0x1f, RZ ;  /* 0x0000001f0f027819 */ /* 0x000fe200000006ff */
[----:B-1----:R-:W-:Y:S01]  /*1680*/  ULEA UR4, UR37, UR4, 0x18 ;  /* 0x0000000425047291 */ /* 0x002fe2000f8ec0ff */
[----:B------:R-:W-:Y:S01]  /*1690*/  R2UR UR35, R165 ;  /* 0x00000000a52372ca */ /* 0x000fe200000e0000 */
[----:B------:R-:W-:Y:S01]  /*16a0*/  UISETP.GE.U32.AND UP0, UPT, UR13, 0xff, UPT ;  /* 0x000000ff0d00788c */ /* 0x000fe2000bf06070 */
[----:B------:R-:W-:Y:S01]  /*16b0*/  R2UR UR11, R155 ;  /* 0x000000009b0b72ca */ /* 0x000fe200000e0000 */
[----:B------:R-:W-:Y:S01]  /*16c0*/  ULEA UR8, UR6, UR4, 0x3 ;  /* 0x0000000406087291 */ /* 0x000fe2000f8e18ff */
[----:B------:R-:W-:-:S08]  /*16d0*/  UMOV UR24, URZ ;  /* 0x000000ff00187c82 */ /* 0x000fd00008000000 */
[----:B------:R1:W2:Y:S01]  /*16e0*/  SYNCS.PHASECHK.TRANS64.TRYWAIT P0, [UR8+0x40], R2 ;  /* 0x00004002ff0075a7 */ /* 0x0002a20008001108 */
[----:B------:R-:W-:Y:S02]  /*16f0*/  USHF.L.U32 UR35, UR35, 0x7, URZ ;  /* 0x0000000723237899 */ /* 0x000fe400080006ff */
[----:B------:R-:W-:Y:S01]  /*1700*/  USHF.L.U32 UR11, UR11, 0x6, URZ ;  /* 0x000000060b0b7899 */ /* 0x000fe200080006ff */
[----:B------:R-:W-:Y:S11]  /*1710*/  BRA.U !UP0, `(.L_x_20) ;  /* 0x0000000108a87547 */ /* 0x000ff6000b800000 */
[----:B------:R-:W-:Y:S01]  /*1720*/  UMOV UR16, URZ ;  /* 0x000000ff00107c82 */ /* 0x000fe20008000000 */
[----:B------:R-:W-:-:S05]  /*1730*/  UMOV UR17, UR6 ;  /* 0x0000000600117c82 */ /* 0x000fca0008000000 */
.L_x_25:
[----:B-1----:R-:W-:Y:S01]  /*1740*/  ULEA UR33, UR17, UR4, 0x3 ;  /* 0x0000000411217291 */ /* 0x002fe2000f8e18ff */
[----:B--2---:R-:W-:Y:S01]  /*1750*/  @!P5 MOV R3, 0x6000 ;  /* 0x000060000003d802 */ /* 0x004fe20000000f00 */
[----:B--2---:R-:W-:Y:S10]  /*1760*/  @P0 BRA `(.L_x_21) ;  /* 0x00000000000c0947 */ /* 0x004ff40003800000 */
[----:B------:R-:W-:-:S04]  /*1770*/  SHF.L.U32 R5, R15, 0x1f, RZ ;  /* 0x0000001f0f057819 */ /* 0x000fc800000006ff */
[----:B------:R-:W2:Y:S02]  /*1780*/  SYNCS.PHASECHK.TRANS64.TRYWAIT P0, [UR33+0x40], R5 ;  /* 0x00004005ff0075a7 */ /* 0x000ea40008001121 */
[----:B--2---:R-:W-:Y:S05]  /*1790*/  @!P0 BRA `(.L_x_22) ;  /* 0x00000054002c8947 */ /* 0x004fea0003800000 */
.L_x_21:
[----:B------:R2:W-:Y:S01]  /*17a0*/  @!P5 SYNCS.ARRIVE.TRANS64 RZ, [UR33], R3 ;  /* 0x00000003ffffd9a7 */ /* 0x0005e20008000021 */
[----:B------:R-:W-:Y:S04]  /*17b0*/  BSSY.RECONVERGENT B0, `(.L_x_23) ;  /* 0x0000003000007945 */ /* 0x000fe80003800200 */
[----:B------:R-:W-:Y:S05]  /*17c0*/  @P4 BRA `(.L_x_24) ;  /* 0x0000000000044947 */ /* 0x000fea0003800000 */
[----:B------:R-:W-:Y:S05]  /*17d0*/  BPT.TRAP 0x1 ;  /* 0x000000040000795c */ /* 0x000fea0000300000 */
.L_x_24:
[----:B------:R-:W-:Y:S05]  /*17e0*/  BSYNC.RECONVERGENT B0 ;  /* 0x0000000000007941 */ /* 0x000fea0003800200 */
.L_x_23:
[----:B------:R-:W-:Y:S02]  /*17f0*/  UIADD3 UR6, UPT, UPT, UR17, 0x1, URZ ;  /* 0x0000000111067890 */ /* 0x000fe4000fffe0ff */
[----:B------:R-:W-:Y:S02]  /*1800*/  ULEA UR32, UR17, UR4, 0xe ;  /* 0x0000000411207291 */ /* 0x000fe4000f8e70ff */
[----:B------:R-:W-:Y:S02]  /*1810*/  UISETP.NE.AND UP0, UPT, UR6, 0x8, UPT ;  /* 0x000000080600788c */ /* 0x000fe4000bf05270 */
[----:B------:R-:W-:Y:S02]  /*1820*/  UIADD3 UR26, UP1, UPT, UR22, 0x80, URZ ;  /* 0x00000080161a7890 */ /* 0x000fe4000ff3e0ff */
[----:B------:R-:W-:Y:S02]  /*1830*/  USEL UR9, URZ, 0x1, UP0 ;  /* 0x00000001ff097887 */ /* 0x000fe40008000000 */
[----:B------:R-:W-:-:S02]  /*1840*/  USEL UR6, UR6, URZ, UP0 ;  /* 0x000000ff06067287 */ /* 0x000fc40008000000 */
[----:B------:R-:W-:Y:S02]  /*1850*/  UIADD3 UR20, UP0, UPT, UR22, 0x180, URZ ;  /* 0x0000018016147890 */ /* 0x000fe4000ff1e0ff */
[----:B------:R-:W-:Y:S01]  /*1860*/  ULEA UR8, UR6, UR4, 0x3 ;  /* 0x0000000406087291 */ /* 0x000fe2000f8e18ff */
[----:B------:R-:W-:Y:S01]  /*1870*/  LOP3.LUT R15, R15, UR9, RZ, 0x3c, !PT ;  /* 0x000000090f0f7c12 */ /* 0x000fe2000f8e3cff */
[----:B------:R-:W-:Y:S02]  /*1880*/  USHF.L.U32 UR34, UR16, 0x7, URZ ;  /* 0x0000000710227899 */ /* 0x000fe400080006ff */
[----:B------:R-:W-:Y:S01]  /*1890*/  UIADD3.X UR27, UPT, UPT, URZ, UR23, URZ, UP1, !UPT ;  /* 0x00000017ff1b7290 */ /* 0x000fe20008ffe4ff */
[----:B-1----:R-:W-:Y:S01]  /*18a0*/  SHF.L.U32 R2, R15, 0x1f, RZ ;  /* 0x0000001f0f027819 */ /* 0x002fe200000006ff */
[----:B------:R-:W-:Y:S02]  /*18b0*/  UIADD3 UR32, UPT, UPT, UR32, 0x4400, URZ ;  /* 0x0000440020207890 */ /* 0x000fe4000fffe0ff */
[----:B------:R-:W-:Y:S01]  /*18c0*/  UIADD3.X UR21, UPT, UPT, URZ, UR23, URZ, UP0, !UPT ;  /* 0x00000017ff157290 */ /* 0x000fe200087fe4ff */
[----:B------:R1:W1:Y:S01]  /*18d0*/  SYNCS.PHASECHK.TRANS64.TRYWAIT P0, [UR8+0x40], R2 ;  /* 0x00004002ff0075a7 */ /* 0x0002620008001108 */
[----:B------:R-:W-:Y:S01]  /*18e0*/  ULEA UR8, UR17, UR4, 0xd ;  /* 0x0000000411087291 */ /* 0x000fe2000f8e68ff */
[----:B------:R-:W-:Y:S01]  /*18f0*/  UMOV UR18, 0x0 ;  /* 0x0000000000127882 */ /* 0x000fe20000000000 */
[----:B------:R-:W-:-:S02]  /*1900*/  UMOV UR19, 0x10000000 ;  /* 0x1000000000137882 */ /* 0x000fc40000000000 */
[----:B------:R-:W-:Y:S01]  /*1910*/  UIADD3 UR8, UPT, UPT, UR8, 0x24400, URZ ;  /* 0x0002440008087890 */ /* 0x000fe2000fffe0ff */
[----:B------:R1:W-:Y:S01]  /*1920*/  UTMALDG.3D [UR32], [UR26], desc[UR18] ;  /* 0x000012201a0075b4 */ /* 0x0003e20008011000 */
[----:B------:R-:W-:Y:S01]  /*1930*/  UMOV UR12, UR36 ;  /* 0x00000024000c7c82 */ /* 0x000fe20008000000 */
[----:B------:R-:W-:Y:S01]  /*1940*/  UMOV UR9, UR33 ;  /* 0x0000002100097c82 */ /* 0x000fe20008000000 */
[----:B------:R-:W-:Y:S01]  /*1950*/  UMOV UR10, UR34 ;  /* 0x00000022000a7c82 */ /* 0x000fe20008000000 */
[----:B------:R-:W-:Y:S01]  /*1960*/  UIADD3 UR16, UPT, UPT, UR16, 0x1, URZ ;  /* 0x0000000110107890 */ /* 0x000fe2000fffe0ff */
[----:B------:R-:W-:Y:S01]  /*1970*/  UMOV UR24, UR5 ;  /* 0x0000000500187c82 */ /* 0x000fe20008000000 */
[----:B------:R-:W-:Y:S02]  /*1980*/  UMOV UR17, UR6 ;  /* 0x0000000600117c82 */ /* 0x000fe40008000000 */
[----:B------:R1:W-:Y:S01]  /*1990*/  UTMALDG.3D [UR8], [UR20], desc[UR18] ;  /* 0x00001208140075b4 */ /* 0x0003e20008011000 */
[----:B------:R-:W-:-:S09]  /*19a0*/  UISETP.NE.AND UP0, UPT, UR16, UR5, UPT ;  /* 0x000000051000728c */ /* 0x000fd2000bf05270 */
[----:B------:R-:W-:Y:S05]  /*19b0*/  BRA.U UP0, `(.L_x_25) ;  /* 0xfffffffd00607547 */ /* 0x000fea000b83ffff */
.L_x_20:
[----:B-1----:R-:W-:Y:S01]  /*19c0*/  ULEA UR8, UR6, UR4, 0x3 ;  /* 0x0000000406087291 */ /* 0x002fe2000f8e18ff */
[----:B------:R-:W-:Y:S01]  /*19d0*/  SHF.L.U32 R2, R15, 0x1f, RZ ;  /* 0x0000001f0f027819 */ /* 0x000fe200000006ff */
[----:B------:R-:W-:Y:S01]  /*19e0*/  @!P1 SYNCS.ARRIVE.TRANS64.A1T0 RZ, [UR4+0x98], RZ ;  /* 0x000098ffffff99a7 */ /* 0x000fe20008100004 */
[----:B------:R-:W-:-:S06]  /*19f0*/  UISETP.GT.AND UP0, UPT, UR15, UR14, UPT ;  /* 0x0000000e0f00728c */ /* 0x000fcc000bf04270 */
[----:B--2---:R1:W2:Y:S03]  /*1a00*/  SYNCS.PHASECHK.TRANS64.TRYWAIT P0, [UR8+0x40], R2 ;  /* 0x00004002ff0075a7 */ /* 0x0042a60008001108 */
[----:B------:R-:W-:Y:S05]  /*1a10*/  BRA.U !UP0, `(.L_x_26) ;  /* 0x0000000108ac7547 */ /* 0x000fea000b800000 */
[----:B------:R-:W-:Y:S01]  /*1a20*/  UIADD3 UR21, UPT, UPT, UR7, UR24, URZ ;  /* 0x0000001807157290 */ /* 0x000fe2000fffe0ff */
[----:B------:R-:W-:-:S11]  /*1a30*/  UMOV UR25, UR6 ;  /* 0x0000000600197c82 */ /* 0x000fd60008000000 */
.L_x_31:
[----:B-1----:R-:W-:Y:S01]  /*1a40*/  ULEA UR17, UR25, UR4, 0x3 ;  /* 0x0000000419117291 */ /* 0x002fe2000f8e18ff */
[----:B--2---:R-:W-:Y:S01]  /*1a50*/  @!P5 MOV R3, 0x6000 ;  /* 0x000060000003d802 */ /* 0x004fe20000000f00 */
[----:B--2---:R-:W-:Y:S10]  /*1a60*/  @P0 BRA `(.L_x_27) ;  /* 0x00000000000c0947 */ /* 0x004ff40003800000 */
[----:B------:R-:W-:-:S04]  /*1a70*/  SHF.L.U32 R5, R15, 0x1f, RZ ;  /* 0x0000001f0f057819 */ /* 0x000fc800000006ff */
[----:B------:R-:W2:Y:S02]  /*1a80*/  SYNCS.PHASECHK.TRANS64.TRYWAIT P0, [UR17+0x40], R5 ;  /* 0x00004005ff0075a7 */ /* 0x000ea40008001111 */
[----:B--2---:R-:W-:Y:S05]  /*1a90*/  @!P0 BRA `(.L_x_28) ;  /* 0x0000005000848947 */ /* 0x004fea0003800000 */
.L_x_27:
[----:B------:R2:W-:Y:S01]  /*1aa0*/  @!P5 SYNCS.ARRIVE.TRANS64 RZ, [UR17], R3 ;  /* 0x00000003ffffd9a7 */ /* 0x0005e20008000011 */
[----:B------:R-:W-:Y:S04]  /*1ab0*/  BSSY.RECONVERGENT B0, `(.L_x_29) ;  /* 0x0000003000007945 */ /* 0x000fe80003800200 */
[----:B------:R-:W-:Y:S05]  /*1ac0*/  @P4 BRA `(.L_x_30) ;  /* 0x0000000000044947 */ /* 0x000fea0003800000 */
[----:B------:R-:W-:Y:S05]  /*1ad0*/  BPT.TRAP 0x1 ;  /* 0x000000040000795c */ /* 0x000fea0000300000 */
.L_x_30:
[----:B------:R-:W-:Y:S05]  /*1ae0*/  BSYNC.RECONVERGENT B0 ;  /* 0x0000000000007941 */ /* 0x000fea0003800200 */
.L_x_29:
        /* <DEDUP_REMOVED lines=10> */
[----:B------:R-:W-:Y:S01]  /*1b90*/  UIADD3 UR16, UPT, UPT, UR16, 0x4400, URZ ;  /* 0x0000440010107890 */ /* 0x000fe2000fffe0ff */
[----:B-1----:R-:W-:Y:S01]  /*1ba0*/  SHF.L.U32 R2, R15, 0x1f, RZ ;  /* 0x0000001f0f027819 */ /* 0x002fe200000006ff */
[----:B------:R-:W-:Y:S02]  /*1bb0*/  UIADD3.X UR31, UPT, UPT, URZ, UR23, URZ, UP1, !UPT ;  /* 0x00000017ff1f7290 */ /* 0x000fe40008ffe4ff */
[----:B------:R-:W-:Y:S01]  /*1bc0*/  UIADD3.X UR29, UPT, UPT, URZ, UR23, URZ, UP0, !UPT ;  /* 0x00000017ff1d7290 */ /* 0x000fe200087fe4ff */
[----:B------:R1:W1:Y:S01]  /*1bd0*/  SYNCS.PHASECHK.TRANS64.TRYWAIT P0, [UR8+0x40], R2 ;  /* 0x00004002ff0075a7 */ /* 0x0002620008001108 */
[----:B------:R-:W-:Y:S01]  /*1be0*/  ULEA UR8, UR25, UR4, 0xd ;  /* 0x0000000419087291 */ /* 0x000fe2000f8e68ff */
[----:B------:R-:W-:Y:S01]  /*1bf0*/  UMOV UR26, 0x0 ;  /* 0x00000000001a7882 */ /* 0x000fe20000000000 */
[----:B------:R-:W-:-:S02]  /*1c00*/  UMOV UR27, 0x10000000 ;  /* 0x10000000001b7882 */ /* 0x000fc40000000000 */
[----:B------:R-:W-:Y:S01]  /*1c10*/  UIADD3 UR8, UPT, UPT, UR8, 0x24400, URZ ;  /* 0x0002440008087890 */ /* 0x000fe2000fffe0ff */
[----:B------:R-:W-:Y:S01]  /*1c20*/  UMOV UR19, UR35 ;  /* 0x0000002300137c82 */ /* 0x000fe20008000000 */
[----:B------:R-:W-:Y:S01]  /*1c30*/  UMOV UR20, UR36 ;  /* 0x0000002400147c82 */ /* 0x000fe20008000000 */
[----:B------:R-:W-:Y:S01]  /*1c40*/  UMOV UR12, UR36 ;  /* 0x00000024000c7c82 */ /* 0x000fe20008000000 */
[----:B------:R-:W-:Y:S01]  /*1c50*/  UMOV UR9, UR17 ;  /* 0x0000001100097c82 */ /* 0x000fe20008000000 */
[----:B------:R-:W-:Y:S01]  /*1c60*/  UMOV UR10, UR18 ;  /* 0x00000012000a7c82 */ /* 0x000fe20008000000 */
[----:B------:R1:W-:Y:S01]  /*1c70*/  UTMALDG.3D [UR16], [UR30], desc[UR26] ;  /* 0x00001a101e0075b4 */ /* 0x0003e20008011000 */
[----:B------:R-:W-:Y:S01]  /*1c80*/  UIADD3 UR24, UPT, UPT, UR24, 0x1, URZ ;  /* 0x0000000118187890 */ /* 0x000fe2000fffe0ff */
[----:B------:R-:W-:-:S03]  /*1c90*/  UMOV UR25, UR6 ;  /* 0x0000000600197c82 */ /* 0x000fc60008000000 */
[----:B------:R-:W-:Y:S01]  /*1ca0*/  UISETP.NE.AND UP0, UPT, UR24, UR21, UPT ;  /* 0x000000151800728c */ /* 0x000fe2000bf05270 */
[----:B------:R1:W-:Y:S08]  /*1cb0*/  UTMALDG.3D [UR8], [UR28], desc[UR26] ;  /* 0x00001a081c0075b4 */ /* 0x0003f00008011000 */
[----:B------:R-:W-:Y:S05]  /*1cc0*/  BRA.U UP0, `(.L_x_31) ;  /* 0xfffffffd005c7547 */ /* 0x000fea000b83ffff */
.L_x_26:
[C---:B-1----:R-:W-:Y:S01]  /*1cd0*/  LEA R2, R14.reuse, UR4, 0x3 ;  /* 0x000000040e027c11 */ /* 0x042fe2000f8e18ff */
[----:B------:R-:W-:Y:S01]  /*1ce0*/  NOP ;  /* 0x0000000000007918 */ /* 0x000fe20000000000 */
[----:B--2---:R-:W-:Y:S02]  /*1cf0*/  SHF.L.U32 R3, R13, 0x1f, RZ ;  /* 0x0000001f0d037819 */ /* 0x004fe400000006ff */
[----:B------:R-:W-:Y:S02]  /*1d00*/  LEA R4, R14, UR4, 0x4 ;  /* 0x000000040e047c11 */ /* 0x000fe4000f8e20ff */
[----:B------:R-:W1:Y:S02]  /*1d10*/  SYNCS.PHASECHK.TRANS64.TRYWAIT P0, [R2+URZ+0xa0], R3 ;  /* 0x0000a003020075a7 */ /* 0x000e6400080011ff */
[----:B-1----:R-:W-:Y:S05]  /*1d20*/  @!P0 BRA `(.L_x_32) ;  /* 0x0000004c00f88947 */ /* 0x002fea0003800000 */
.L_x_102:
[----:B------:R-:W2:Y:S01]  /*1d30*/  LDS.128 R4, [R4+0x130] ;  /* 0x0001300004047984 */ /* 0x000ea20000000c00 */
[----:B---3--:R-:W-:Y:S01]  /*1d40*/  ISETP.GE.AND P0, PT, R72, 0x1, PT ;  /* 0x000000014800780c */ /* 0x008fe20003f06270 */
[----:B-1----:R-:W-:Y:S01]  /*1d50*/  VIADD R2, R2, 0xb0 ;  /* 0x000000b002027836 */ /* 0x002fe20000000000 */
[----:B------:R-:W-:Y:S01]  /*1d60*/  @!PT LDS RZ, [RZ] ;  /* 0x00000000fffff984 */ /* 0x000fe20000000800 */
[----:B------:R-:W-:Y:S01]  /*1d70*/  @!PT LDS RZ, [RZ] ;  /* 0x00000000fffff984 */ /* 0x000fe20000000800 */
[----:B------:R-:W-:Y:S01]  /*1d80*/  @!PT LDS RZ, [RZ] ;  /* 0x00000000fffff984 */ /* 0x000fe20000000800 */
[----:B------:R-:W-:Y:S01]  /*1d90*/  @!PT LDS RZ, [RZ] ;  /* 0x00000000fffff984 */ /* 0x000fe20000000800 */
[----:B------:R1:W-:Y:S06]  /*1da0*/  MEMBAR.ALL.CTA ;  /* 0x0000000000007992 */ /* 0x0003ec0000008000 */
[----:B-1----:R-:W1:Y:S01]  /*1db0*/  FENCE.VIEW.ASYNC.S ;  /* 0x00000000000073c6 */ /* 0x002e620000000000 */
[----:B------:R-:W-:-:S04]  /*1dc0*/  PRMT R2, RZ, 0x654, R2 ;  /* 0x00000654ff027816 */ /* 0x000fc80000000002 */
[----:B-1----:R1:W-:Y:S01]  /*1dd0*/  SYNCS.ARRIVE.TRANS64.RED.A1T0 RZ, [R2+URZ], RZ ;  /* 0x000000ff02ff79a7 */ /* 0x0023e200081004ff */
[----:B--2---:R-:W-:-:S13]  /*1de0*/  LOP3.LUT P2, RZ, R6, 0x1, RZ, 0xc0, !PT ;  /* 0x0000000106ff7812 */ /* 0x004fda000784c0ff */
[----:B------:R-:W-:Y:S01]  /*1df0*/  @P2 SHF.R.U32.HI R3, RZ, 0x10, R5 ;  /* 0x00000010ff032819 */ /* 0x000fe20000011605 */
[----:B------:R-:W-:Y:S01]  /*1e00*/  VOTEU.ANY UP0, P2 ;  /* 0x0000000000ff7886 */ /* 0x000fe20001000100 */
[----:B------:R-:W-:Y:S02]  /*1e10*/  @P2 MOV R11, R4 ;  /* 0x00000004000b2202 */ /* 0x000fe40000000f00 */
[----:B------:R-:W-:Y:S02]  /*1e20*/  @P2 R2UR.BROADCAST UR8, R3 ;  /* 0x00000000030822ca */ /* 0x000fe400008e0000 */
[----:B------:R-:W-:-:S11]  /*1e30*/  @P2 LOP3.LUT R8, R5, 0xffff, RZ, 0xc0, !PT ;  /* 0x0000ffff05082812 */ /* 0x000fd600078ec0ff */
[----:B------:R-:W-:Y:S01]  /*1e40*/  @UP0 UMOV UR36, UR8 ;  /* 0x0000000800240c82 */ /* 0x000fe20008000000 */
[----:B-1----:R-:W-:Y:S05]  /*1e50*/  @!P0 BRA `(.L_x_33) ;  /* 0x0000000000b88947 */ /* 0x002fea0003800000 */
[----:B------:R-:W4:Y:S01]  /*1e60*/  LDC.64 R4, c[0x0][0xb18] ;  /* 0x0002c600ff047b82 */ /* 0x000f220000000a00 */
[----:B------:R-:W-:-:S07]  /*1e70*/  ISETP.NE.AND P3, PT, R72, 0x1, PT ;  /* 0x000000014800780c */ /* 0x000fce0003f65270 */
[----:B------:R-:W1:Y:S08]  /*1e80*/  LDC.64 R6, c[0x0][0xb10] ;  /* 0x0002c400ff067b82 */ /* 0x000e700000000a00 */
[----:B------:R-:W2:Y:S08]  /*1e90*/  LDC R16, c[0x0][0xb20] ;  /* 0x0002c800ff107b82 */ /* 0x000eb00000000800 */
[----:B------:R-:W3:Y:S01]  /*1ea0*/  LDC R18, c[0x0][0xb0c] ;  /* 0x0002c300ff127b82 */ /* 0x000ee20000000800 */
[----:B----4-:R-:W-:Y:S01]  /*1eb0*/  IMAD.HI.U32 R17, R0, R5, RZ ;  /* 0x0000000500117227 */ /* 0x010fe200078e00ff */
[----:B------:R-:W-:-:S03]  /*1ec0*/  ISETP.NE.AND P0, PT, R4, 0x1, PT ;  /* 0x000000010400780c */ /* 0x000fc60003f05270 */
[----:B------:R-:W-:-:S03]  /*1ed0*/  IMAD.HI.U32 R5, R8, R5, RZ ;  /* 0x0000000508057227 */ /* 0x000fc600078e00ff */
[----:B------:R-:W4:Y:S01]  /*1ee0*/  LDC.64 R2, c[0x0][0xb28] ;  /* 0x0002ca00ff027b82 */ /* 0x000f220000000a00 */
[----:B-1----:R-:W-:-:S04]  /*1ef0*/  IMAD.HI.U32 R20, R9, R6, RZ ;  /* 0x0000000609147227 */ /* 0x002fc800078e00ff */
[----:B------:R-:W-:Y:S01]  /*1f00*/  IMAD.HI.U32 R22, R11, R6, RZ ;  /* 0x000000060b167227 */ /* 0x000fe200078e00ff */
[----:B------:R-:W-:Y:S02]  /*1f10*/  SHF.R.U32.HI R20, RZ, R7, R20 ;  /* 0x00000007ff147219 */ /* 0x000fe40000011614 */
[-C--:B--2---:R-:W-:Y:S02]  /*1f20*/  SHF.R.U32.HI R17, RZ, R16.reuse, R17 ;  /* 0x00000010ff117219 */ /* 0x084fe40000011611 */
[----:B------:R-:W-:Y:S02]  /*1f30*/  SHF.R.U32.HI R5, RZ, R16, R5 ;  /* 0x00000010ff057219 */ /* 0x000fe40000011605 */
[----:B------:R-:W-:Y:S02]  /*1f40*/  SEL R17, R0, R17, !P0 ;  /* 0x0000001100117207 */ /* 0x000fe40004000000 */
[----:B------:R-:W-:Y:S02]  /*1f50*/  SHF.R.U32.HI R22, RZ, R7, R22 ;  /* 0x00000007ff167219 */ /* 0x000fe40000011616 */
[----:B---3--:R-:W-:-:S02]  /*1f60*/  ISETP.NE.AND P1, PT, R18, 0x1, PT ;  /* 0x000000011200780c */ /* 0x008fc40003f25270 */
[----:B------:R-:W-:Y:S02]  /*1f70*/  SEL R5, R8, R5, !P0 ;  /* 0x0000000508057207 */ /* 0x000fe40004000000 */
[----:B------:R-:W-:Y:S02]  /*1f80*/  SEL R19, R9, R20, !P1 ;  /* 0x0000001409137207 */ /* 0x000fe40004800000 */
[----:B------:R-:W-:Y:S01]  /*1f90*/  SEL R7, R11, R22, !P1 ;  /* 0x000000160b077207 */ /* 0x000fe20004800000 */
[----:B----4-:R-:W-:-:S04]  /*1fa0*/  IMAD.HI.U32 R20, R17, R2, RZ ;  /* 0x0000000211147227 */ /* 0x010fc800078e00ff */
[----:B------:R-:W-:Y:S01]  /*1fb0*/  IMAD.HI.U32 R6, R19, R2, RZ ;  /* 0x0000000213067227 */ /* 0x000fe200078e00ff */
[----:B------:R-:W-:-:S04]  /*1fc0*/  @P3 SHF.R.U32.HI R17, RZ, R3, R20 ;  /* 0x00000003ff113219 */ /* 0x000fc80000011614 */
[----:B------:R-:W-:Y:S01]  /*1fd0*/  @P3 SHF.R.U32.HI R19, RZ, R3, R6 ;  /* 0x00000003ff133219 */ /* 0x000fe20000011606 */
[----:B------:R-:W-:-:S04]  /*1fe0*/  IMAD R17, R72, R17, RZ ;  /* 0x0000001148117224 */ /* 0x000fc800078e02ff */
[----:B------:R-:W-:Y:S01]  /*1ff0*/  IMAD R6, R72, R19, RZ ;  /* 0x0000001348067224 */ /* 0x000fe200078e02ff */
[C---:B------:R-:W-:Y:S02]  /*2000*/  ISETP.GE.AND P0, PT, R5.reuse, R17, PT ;  /* 0x000000110500720c */ /* 0x040fe40003f06270 */
[----:B------:R-:W-:Y:S02]  /*2010*/  IADD3 R17, PT, PT, -R5, RZ, RZ ;  /* 0x000000ff05117210 */ /* 0x000fe40007ffe1ff */
[----:B------:R-:W-:Y:S01]  /*2020*/  ISETP.GE.OR P0, PT, R7, R6, P0 ;  /* 0x000000060700720c */ /* 0x000fe20000706670 */
[----:B------:R-:W-:-:S04]  /*2030*/  IMAD.HI.U32 R6, R5, R2, RZ ;  /* 0x0000000205067227 */ /* 0x000fc800078e00ff */
[----:B------:R-:W-:Y:S01]  /*2040*/  IMAD R8, R4, R17, R8 ;  /* 0x0000001104087224 */ /* 0x000fe200078e0208 */
[----:B------:R-:W-:-:S04]  /*2050*/  SHF.R.U32.HI R6, RZ, R3, R6 ;  /* 0x00000003ff067219 */ /* 0x000fc80000011606 */
[----:B------:R-:W-:-:S03]  /*2060*/  SEL R6, R5, R6, !P3 ;  /* 0x0000000605067207 */ /* 0x000fc60005800000 */
[----:B------:R-:W-:-:S04]  /*2070*/  @!P0 IMAD.HI.U32 R16, R7, R2, RZ ;  /* 0x0000000207108227 */ /* 0x000fc800078e00ff */
[----:B------:R-:W-:Y:S01]  /*2080*/  IMAD.MOV R2, RZ, RZ, -R6 ;  /* 0x000000ffff027224 */ /* 0x000fe200078e0a06 */
[----:B------:R-:W-:-:S03]  /*2090*/  @!P0 SHF.R.U32.HI R16, RZ, R3, R16 ;  /* 0x00000003ff108219 */ /* 0x000fc60000011610 */
[----:B------:R-:W-:Y:S01]  /*20a0*/  IMAD R2, R72, R2, R5 ;  /* 0x0000000248027224 */ /* 0x000fe200078e0205 */
[----:B------:R-:W-:-:S05]  /*20b0*/  @!P0 SEL R3, R7, R16, !P3 ;  /* 0x0000001007038207 */ /* 0x000fca0005800000 */
[--C-:B------:R-:W-:Y:S02]  /*20c0*/  @!P0 IMAD.IADD R6, R6, 0x1, -R3.reuse ;  /* 0x0000000106068824 */ /* 0x100fe400078e0a03 */
[----:B------:R-:W-:Y:S01]  /*20d0*/  @!P0 IMAD R3, R2, R19, R3 ;  /* 0x0000001302038224 */ /* 0x000fe200078e0203 */
[----:B------:R-:W-:Y:S01]  /*20e0*/  IADD3 R2, PT, PT, -R7, RZ, RZ ;  /* 0x000000ff07027210 */ /* 0x000fe20007ffe1ff */
[----:B------:R-:W-:Y:S02]  /*20f0*/  @!P0 IMAD R5, R72, R6, R7 ;  /* 0x0000000648058224 */ /* 0x000fe400078e0207 */
[----:B------:R-:W-:Y:S02]  /*2100*/  @!P0 IMAD.MOV.U32 R7, RZ, RZ, R3 ;  /* 0x000000ffff078224 */ /* 0x000fe400078e0003 */
[----:B------:R-:W-:Y:S02]  /*2110*/  IMAD R2, R18, R2, R11 ;  /* 0x0000000212027224 */ /* 0x000fe400078e020b */
[----:B------:R-:W-:-:S02]  /*2120*/  IMAD R8, R5, R4, R8 ;  /* 0x0000000405087224 */ /* 0x000fc400078e0208 */
[----:B------:R-:W-:Y:S02]  /*2130*/  IMAD R11, R7, R18, R2 ;  /* 0x00000012070b7224 */ /* 0x000fe400078e0202 */
.L_x_33:
[----:B------:R-:W1:Y:S02]  /*2140*/  LDCU UR8, c[0x0][0xb30] ;  /* 0x00016600ff0877ac */ /* 0x000e640008000800 */
[----:B-1----:R-:W-:-:S09]  /*2150*/  UISETP.NE.AND UP0, UPT, UR8, 0x1, UPT ;  /* 0x000000010800788c */ /* 0x002fd2000bf05270 */
[----:B------:R-:W-:Y:S05]  /*2160*/  BRA.U UP0, `(.L_x_34) ;  /* 0x0000000100407547 */ /* 0x000fea000b800000 */
[----:B------:R-:W1:Y:S08]  /*2170*/  LDC.64 R4, c[0x0][0xb10] ;  /* 0x0002c400ff047b82 */ /* 0x000e700000000a00 */
[----:B------:R-:W2:Y:S08]  /*2180*/  LDC.64 R2, c[0x0][0xb18] ;  /* 0x0002c600ff027b82 */ /* 0x000eb00000000a00 */
[----:B------:R-:W3:Y:S08]  /*2190*/  LDC R6, c[0x0][0xb20] ;  /* 0x0002c800ff067b82 */ /* 0x000ef00000000800 */
[----:B------:R-:W4:Y:S01]  /*21a0*/  LDC R16, c[0x0][0xb0c] ;  /* 0x0002c300ff107b82 */ /* 0x000f220000000800 */
[----:B-1----:R-:W-:-:S05]  /*21b0*/  IMAD.HI.U32 R4, R11, R4, RZ ;  /* 0x000000040b047227 */ /* 0x002fca00078e00ff */
[----:B------:R-:W-:Y:S01]  /*21c0*/  SHF.R.U32.HI R4, RZ, R5, R4 ;  /* 0x00000005ff047219 */ /* 0x000fe20000011604 */
[----:B--2---:R-:W-:Y:S01]  /*21d0*/  IMAD.HI.U32 R3, R8, R3, RZ ;  /* 0x0000000308037227 */ /* 0x004fe200078e00ff */
[----:B------:R-:W-:-:S04]  /*21e0*/  ISETP.NE.AND P0, PT, R2, 0x1, PT ;  /* 0x000000010200780c */ /* 0x000fc80003f05270 */
[----:B---3--:R-:W-:-:S04]  /*21f0*/  SHF.R.U32.HI R3, RZ, R6, R3 ;  /* 0x00000006ff037219 */ /* 0x008fc80000011603 */
[----:B------:R-:W-:Y:S02]  /*2200*/  SEL R3, R8, R3, !P0 ;  /* 0x0000000308037207 */ /* 0x000fe40004000000 */
[----:B----4-:R-:W-:-:S04]  /*2210*/  ISETP.NE.AND P1, PT, R16, 0x1, PT ;  /* 0x000000011000780c */ /* 0x010fc80003f25270 */
[----:B------:R-:W-:-:S05]  /*2220*/  SEL R4, R11, R4, !P1 ;  /* 0x000000040b047207 */ /* 0x000fca0004800000 */
[----:B------:R-:W-:Y:S02]  /*2230*/  IMAD.IADD R5, R3, 0x1, -R4 ;  /* 0x0000000103057824 */ /* 0x000fe400078e0a04 */
[----:B------:R-:W-:Y:S02]  /*2240*/  IMAD.IADD R3, R4, 0x1, -R3 ;  /* 0x0000000104037824 */ /* 0x000fe400078e0a03 */
[----:B------:R-:W-:Y:S02]  /*2250*/  IMAD R11, R5, R16, R11 ;  /* 0x00000010050b7224 */ /* 0x000fe400078e020b */
[----:B------:R-:W-:-:S07]  /*2260*/  IMAD R8, R3, R2, R8 ;  /* 0x0000000203087224 */ /* 0x000fce00078e0208 */
.L_x_34:
[----:B------:R-:W-:Y:S01]  /*2270*/  VIADD R14, R14, 0x1 ;  /* 0x000000010e0e7836 */ /* 0x000fe20000000000 */
[----:B------:R-:W-:Y:S01]  /*2280*/  PLOP3.LUT P1, PT, PT, PT, PT, 0x80, 0x8 ;  /* 0x000000000008781c */ /* 0x000fe20003f2f070 */
[----:B------:R-:W-:Y:S02]  /*2290*/  IMAD.IADD R165, R11, 0x1, R154 ;  /* 0x000000010ba57824 */ /* 0x000fe400078e029a */
[----:B------:R-:W-:Y:S01]  /*22a0*/  IMAD.IADD R155, R8, 0x1, R143 ;  /* 0x00000001089b7824 */ /* 0x000fe200078e028f */
[----:B------:R-:W-:-:S04]  /*22b0*/  ISETP.NE.AND P0, PT, R14, 0x2, PT ;  /* 0x000000020e00780c */ /* 0x000fc80003f05270 */
[----:B------:R-:W-:Y:S02]  /*22c0*/  SEL R2, RZ, 0x1, P0 ;  /* 0x00000001ff027807 */ /* 0x000fe40000000000 */
[----:B------:R-:W-:Y:S02]  /*22d0*/  SEL R14, R14, RZ, P0 ;  /* 0x000000ff0e0e7207 */ /* 0x000fe40000000000 */
[----:B------:R-:W-:Y:S01]  /*22e0*/  LOP3.LUT R13, R13, R2, RZ, 0x3c, !PT ;  /* 0x000000020d0d7212 */ /* 0x000fe200078e3cff */
[----:B------:R-:W-:Y:S06]  /*22f0*/  @P2 BRA `(.L_x_35) ;  /* 0xfffffff000982947 */ /* 0x000fec000383ffff */
[----:B------:R-:W-:Y:S01]  /*2300*/  UIADD3 UR4, UPT, UPT, UR4, 0x40, URZ ;  /* 0x0000004004047890 */ /* 0x000fe2000fffe0ff */
[----:B------:R-:W-:-:S03]  /*2310*/  SHF.L.U32 R3, R15, 0x1f, RZ ;  /* 0x0000001f0f037819 */ /* 0x000fc600000006ff */
[----:B------:R-:W-:-:S09]  /*2320*/  ULEA UR5, UR6, UR4, 0x3 ;  /* 0x0000000406057291 */ /* 0x000fd2000f8e18ff */
[----:B------:R-:W1:Y:S02]  /*2330*/  SYNCS.PHASECHK.TRANS64.TRYWAIT P0, [UR5], R3 ;  /* 0x00000003ff0075a7 */ /* 0x000e640008001105 */
[----:B-1----:R-:W-:Y:S05]  /*2340*/  @!P0 BRA `(.L_x_36) ;  /* 0x0000004800848947 */ /* 0x002fea0003800000 */
.L_x_104:
[----:B------:R-:W-:-:S04]  /*2350*/  UIADD3 UR6, UPT, UPT, UR6, 0x1, URZ ;  /* 0x0000000106067890 */ /* 0x000fc8000fffe0ff */
[----:B------:R-:W-:-:S04]  /*2360*/  UISETP.NE.AND UP0, UPT, UR6, 0x8, UPT ;  /* 0x000000080600788c */ /* 0x000fc8000bf05270 */
[----:B------:R-:W-:Y:S02]  /*2370*/  USEL UR7, URZ, 0x1, UP0 ;  /* 0x00000001ff077887 */ /* 0x000fe40008000000 */
[----:B------:R-:W-:-:S04]  /*2380*/  USEL UR6, UR6, URZ, UP0 ;  /* 0x000000ff06067287 */ /* 0x000fc80008000000 */
[----:B------:R-:W-:Y:S01]  /*2390*/  ULEA UR5, UR6, UR4, 0x3 ;  /* 0x0000000406057291 */ /* 0x000fe2000f8e18ff */
[----:B------:R-:W-:-:S04]  /*23a0*/  LOP3.LUT R2, R15, UR7, RZ, 0x3c, !PT ;  /* 0x000000070f027c12 */ /* 0x000fc8000f8e3cff */
[----:B-1----:R-:W-:-:S04]  /*23b0*/  SHF.L.U32 R3, R2, 0x1f, RZ ;  /* 0x0000001f02037819 */ /* 0x002fc800000006ff */
[----:B------:R-:W1:Y:S02]  /*23c0*/  SYNCS.PHASECHK.TRANS64.TRYWAIT P0, [UR5], R3 ;  /* 0x00000003ff0075a7 */ /* 0x000e640008001105 */
[----:B-1----:R-:W-:Y:S05]  /*23d0*/  @!P0 BRA `(.L_x_37) ;  /* 0x0000004800788947 */ /* 0x002fea0003800000 */
.L_x_106:
        /* <DEDUP_REMOVED lines=9> */
.L_x_108:
        /* <DEDUP_REMOVED lines=9> */
.L_x_110:
        /* <DEDUP_REMOVED lines=9> */
.L_x_112:
        /* <DEDUP_REMOVED lines=9> */
.L_x_114:
        /* <DEDUP_REMOVED lines=9> */
.L_x_116:
[----:B------:R-:W-:-:S04]  /*26b0*/  UIADD3 UR6, UPT, UPT, UR6, 0x1, URZ ;  /* 0x0000000106067890 */ /* 0x000fc8000fffe0ff */
[----:B------:R-:W-:-:S04]  /*26c0*/  UISETP.NE.AND UP0, UPT, UR6, 0x8, UPT ;  /* 0x000000080600788c */ /* 0x000fc8000bf05270 */
[----:B------:R-:W-:Y:S02]  /*26d0*/  USEL UR5, URZ, 0x1, UP0 ;  /* 0x00000001ff057887 */ /* 0x000fe40008000000 */
[----:B------:R-:W-:-:S04]  /*26e0*/  USEL UR6, UR6, URZ, UP0 ;  /* 0x000000ff06067287 */ /* 0x000fc80008000000 */
[----:B------:R-:W-:Y:S01]  /*26f0*/  ULEA UR6, UR6, UR4, 0x3 ;  /* 0x0000000406067291 */ /* 0x000fe2000f8e18ff */
[----:B-1----:R-:W-:-:S04]  /*2700*/  LOP3.LUT R3, R2, UR5, RZ, 0x3c, !PT ;  /* 0x0000000502037c12 */ /* 0x002fc8000f8e3cff */
[----:B------:R-:W-:Y:S01]  /*2710*/  SHF.L.U32 R3, R3, 0x1f, RZ ;  /* 0x0000001f03037819 */ /* 0x000fe200000006ff */
[----:B----4-:R-:W-:-:S07]  /*2720*/  IMAD.U32 R0, RZ, RZ, UR6 ;  /* 0x00000006ff007e24 */ /* 0x010fce000f8e00ff */
.L_x_43:
[----:B-1----:R1:W2:Y:S02]  /*2730*/  SYNCS.PHASECHK.TRANS64.TRYWAIT P0, [R0+URZ], R3 ;  /* 0x00000003000075a7 */ /* 0x0022a400080011ff */
[----:B--2---:R-:W-:Y:S05]  /*2740*/  @!P0 NANOSLEEP.SYNCS 0x989680 ;  /* 0x009896800000895d */ /* 0x004fea0003900000 */
[----:B------:R-:W2:Y:S02]  /*2750*/  @!P0 SYNCS.PHASECHK.TRANS64 P0, [R0+URZ], R3 ;  /* 0x00000003000085a7 */ /* 0x000ea400080010ff */
[----:B--2---:R-:W-:Y:S05]  /*2760*/  @P0 EXIT ;  /* 0x000000000000094d */ /* 0x004fea0003800000 */
[----:B------:R-:W-:Y:S05]  /*2770*/  BRA `(.L_x_43) ;  /* 0xfffffffc00ec7947 */ /* 0x000fea000383ffff */
.L_x_17:
[----:B------:R-:W-:-:S04]  /*2780*/  UISETP.NE.AND UP1, UPT, UR37, URZ, UPT ;  /* 0x000000ff2500728c */ /* 0x000fc8000bf25270 */
[----:B------:R-:W-:-:S09]  /*2790*/  UISETP.NE.OR UP1, UPT, UR8, 0x1, UP1 ;  /* 0x000000010800788c */ /* 0x000fd20008f25670 */
[----:B------:R-:W-:Y:S05]  /*27a0*/  BRA.U UP1, `(.L_x_44) ;  /* 0x0000000501487547 */ /* 0x000fea000b800000 */
[----:B------:R-:W-:Y:S01]  /*27b0*/  ISETP.NE.AND P2, PT, R2, RZ, PT ;  /* 0x000000ff0200720c */ /* 0x000fe20003f45270 */
[----:B------:R-:W-:Y:S01]  /*27c0*/  IMAD.MOV.U32 R12, RZ, RZ, 0x1 ;  /* 0x00000001ff0c7424 */ /* 0x000fe200078e00ff */
[----:B------:R-:W-:Y:S02]  /*27d0*/  CS2R R10, SRZ ;  /* 0x00000000000a7805 */ /* 0x000fe4000001ff00 */
[----:B------:R-:W-:Y:S01]  /*27e0*/  CS2R R8, SRZ ;  /* 0x0000000000087805 */ /* 0x000fe2000001ff00 */
[----:B------:R-:W-:Y:S01]  /*27f0*/  UMOV UR4, 0x400 ;  /* 0x0000040000047882 */ /* 0x000fe20000000000 */
[----:B------:R-:W-:Y:S01]  /*2800*/  UMOV UR6, URZ ;  /* 0x000000ff00067c82 */ /* 0x000fe20008000000 */
[----:B------:R-:W-:-:S12]  /*2810*/  ULEA UR37, UR37, UR4, 0x18 ;  /* 0x0000000425257291 */ /* 0x000fd8000f8ec0ff */
.L_x_48:
[----:B------:R-:W-:Y:S02]  /*2820*/  LEA R0, R8, UR37, 0x3 ;  /* 0x0000002508007c11 */ /* 0x000fe4000f8e18ff */
[----:B------:R-:W-:-:S03]  /*2830*/  SHF.L.U32 R5, R9, 0x1f, RZ ;  /* 0x0000001f09057819 */ /* 0x000fc600000006ff */
[----:B------:R-:W-:Y:S01]  /*2840*/  VIADD R4, R0, 0x110 ;  /* 0x0000011000047836 */ /* 0x000fe20000000000 */
[----:B------:R-:W1:Y:S02]  /*2850*/  SYNCS.PHASECHK.TRANS64.TRYWAIT P0, [R0+URZ+0x100], R5 ;  /* 0x00010005000075a7 */ /* 0x000e6400080011ff */
[----:B-1----:R-:W-:Y:S05]  /*2860*/  @!P0 BRA `(.L_x_45) ;  /* 0x0000004400e48947 */ /* 0x002fea0003800000 */
.L_x_117:
[----:B------:R-:W-:Y:S01]  /*2870*/  ULEA UR5, UR6, UR37, 0x3 ;  /* 0x0000002506057291 */ /* 0x000fe2000f8e18ff */
[----:B------:R-:W-:Y:S02]  /*2880*/  PRMT R4, RZ, 0x654, R4 ;  /* 0x00000654ff047816 */ /* 0x000fe40000000004 */
[----:B-1----:R-:W-:Y:S01]  /*2890*/  SHF.L.U32 R5, R12, 0x1f, RZ ;  /* 0x0000001f0c057819 */ /* 0x002fe200000006ff */
[----:B------:R-:W-:Y:S01]  /*28a0*/  UIADD3 UR4, UPT, UPT, UR5, 0xa0, URZ ;  /* 0x000000a005047890 */ /* 0x000fe2000fffe0ff */
[----:B------:R1:W-:Y:S05]  /*28b0*/  SYNCS.ARRIVE.TRANS64.RED.A1T0 RZ, [R4+URZ], RZ ;  /* 0x000000ff04ff79a7 */ /* 0x0003ea00081004ff */
[----:B------:R-:W-:Y:S01]  /*28c0*/  IMAD.U32 R7, RZ, RZ, UR4 ;  /* 0x00000004ff077e24 */ /* 0x000fe2000f8e00ff */
[----:B------:R-:W2:Y:S04]  /*28d0*/  SYNCS.PHASECHK.TRANS64.TRYWAIT P0, [UR5+0xb0], R5 ;  /* 0x0000b005ff0075a7 */ /* 0x000ea80008001105 */
[----:B------:R-:W-:Y:S01]  /*28e0*/  PRMT R6, R2, 0x654, R7 ;  /* 0x0000065402067816 */ /* 0x000fe20000000007 */
[----:B-1----:R-:W-:Y:S01]  /*28f0*/  @!P2 IMAD.MOV.U32 R4, RZ, RZ, 0x10 ;  /* 0x00000010ff04a424 */ /* 0x002fe200078e00ff */
[----:B--2---:R-:W-:Y:S06]  /*2900*/  @!P0 BRA `(.L_x_46) ;  /* 0x0000004400d08947 */ /* 0x004fec0003800000 */
.L_x_119:
[----:B------:R-:W-:Y:S01]  /*2910*/  ULEA UR4, UR6, UR37, 0x4 ;  /* 0x0000002506047291 */ /* 0x000fe2000f8e20ff */
[----:B------:R-:W-:Y:S01]  /*2920*/  SEL R3, R6, R3, !P2 ;  /* 0x0000000306037207 */ /* 0x000fe20005000000 */
[----:B------:R-:W-:Y:S01]  /*2930*/  UIADD3 UR5, UPT, UPT, UR5, 0xa0, URZ ;  /* 0x000000a005057890 */ /* 0x000fe2000fffe0ff */
[----:B-1----:R-:W-:Y:S01]  /*2940*/  LEA R0, R11, UR37, 0x3 ;  /* 0x000000250b007c11 */ /* 0x002fe2000f8e18ff */
[----:B------:R-:W-:Y:S01]  /*2950*/  UIADD3 UR4, UPT, UPT, UR4, 0x130, URZ ;  /* 0x0000013004047890 */ /* 0x000fe2000fffe0ff */
[----:B------:R-:W-:Y:S01]  /*2960*/  SHF.L.U32 R5, R10, 0x1f, RZ ;  /* 0x0000001f0a057819 */ /* 0x000fe200000006ff */
[----:B------:R1:W-:Y:S01]  /*2970*/  @!P2 SYNCS.ARRIVE.TRANS64.RED RZ, [R3+URZ], R4 ;  /* 0x0000000403ffa9a7 */ /* 0x0003e200080004ff */
[----:B------:R-:W-:Y:S01]  /*2980*/  UIADD3 UR6, UPT, UPT, UR6, 0x1, URZ ;  /* 0x0000000106067890 */ /* 0x000fe2000fffe0ff */
[----:B------:R-:W-:-:S03]  /*2990*/  VIADD R8, R8, 0x1 ;  /* 0x0000000108087836 */ /* 0x000fc60000000000 */
[----:B------:R-:W-:Y:S02]  /*29a0*/  UISETP.NE.AND UP0, UPT, UR6, 0x2, UPT ;  /* 0x000000020600788c */ /* 0x000fe4000bf05270 */
[----:B------:R-:W-:Y:S06]  /*29b0*/  UGETNEXTWORKID.BROADCAST [UR4], [UR5] ;  /* 0x00000000040073ca */ /* 0x000fec0008000100 */
[----:B------:R-:W-:Y:S01]  /*29c0*/  USEL UR4, URZ, 0x1, UP0 ;  /* 0x00000001ff047887 */ /* 0x000fe20008000000 */
[----:B------:R-:W-:Y:S01]  /*29d0*/  ISETP.NE.AND P0, PT, R8, 0x2, PT ;  /* 0x000000020800780c */ /* 0x000fe20003f05270 */
[----:B------:R-:W-:Y:S01]  /*29e0*/  USEL UR6, UR6, URZ, UP0 ;  /* 0x000000ff06067287 */ /* 0x000fe20008000000 */
[----:B------:R-:W2:Y:S03]  /*29f0*/  SYNCS.PHASECHK.TRANS64.TRYWAIT P1, [R0+URZ+0xa0], R5 ;  /* 0x0000a005000075a7 */ /* 0x000ea600080211ff */
[----:B------:R-:W-:Y:S01]  /*2a00*/  LOP3.LUT R12, R12, UR4, RZ, 0x3c, !PT ;  /* 0x000000040c0c7c12 */ /* 0x000fe2000f8e3cff */
[----:B-12---:R-:W-:Y:S07]  /*2a10*/  @!P1 BRA `(.L_x_47) ;  /* 0x0000004400a49947 */ /* 0x006fee0003800000 */
.L_x_120:
[C---:B------:R-:W-:Y:S01]  /*2a20*/  LEA R4, R11.reuse, UR37, 0x4 ;  /* 0x000000250b047c11 */ /* 0x040fe2000f8e20ff */
[----:B-1----:R-:W-:Y:S01]  /*2a30*/  VIADD R0, R0, 0xb0 ;  /* 0x000000b000007836 */ /* 0x002fe20000000000 */
[----:B------:R-:W-:Y:S01]  /*2a40*/  SEL R8, R8, RZ, P0 ;  /* 0x000000ff08087207 */ /* 0x000fe20000000000 */
[----:B------:R-:W-:-:S03]  /*2a50*/  VIADD R11, R11, 0x1 ;  /* 0x000000010b0b7836 */ /* 0x000fc60000000000 */
[----:B------:R-:W1:Y:S01]  /*2a60*/  LDS.128 R4, [R4+0x130] ;  /* 0x0001300004047984 */ /* 0x000e620000000c00 */
[----:B------:R-:W-:Y:S02]  /*2a70*/  PRMT R0, RZ, 0x654, R0 ;  /* 0x00000654ff007816 */ /* 0x000fe40000000000 */
[C---:B------:R-:W-:Y:S01]  /*2a80*/  ISETP.NE.AND P1, PT, R11.reuse, 0x2, PT ;  /* 0x000000020b00780c */ /* 0x040fe20003f25270 */
[----:B------:R-:W-:Y:S01]  /*2a90*/  @!PT LDS RZ, [RZ] ;  /* 0x00000000fffff984 */ /* 0x000fe20000000800 */
[----:B------:R-:W-:Y:S01]  /*2aa0*/  @!PT LDS RZ, [RZ] ;  /* 0x00000000fffff984 */ /* 0x000fe20000000800 */
[----:B------:R-:W-:Y:S01]  /*2ab0*/  @!PT LDS RZ, [RZ] ;  /* 0x00000000fffff984 */ /* 0x000fe20000000800 */
[----:B------:R-:W-:Y:S01]  /*2ac0*/  @!PT LDS RZ, [RZ] ;  /* 0x00000000fffff984 */ /* 0x000fe20000000800 */
[----:B------:R2:W-:Y:S06]  /*2ad0*/  MEMBAR.ALL.CTA ;  /* 0x0000000000007992 */ /* 0x0005ec0000008000 */
[----:B--2---:R-:W2:Y:S01]  /*2ae0*/  FENCE.VIEW.ASYNC.S ;  /* 0x00000000000073c6 */ /* 0x004ea20000000000 */
[----:B------:R-:W-:Y:S01]  /*2af0*/  SEL R11, R11, RZ, P1 ;  /* 0x000000ff0b0b7207 */ /* 0x000fe20000800000 */
[----:B--2---:R2:W-:Y:S01]  /*2b00*/  SYNCS.ARRIVE.TRANS64.RED.A1T0 RZ, [R0+URZ], RZ ;  /* 0x000000ff00ff79a7 */ /* 0x0045e200081004ff */
[----:B-1----:R-:W-:-:S02]  /*2b10*/  LOP3.LUT P3, RZ, R6, 0x1, RZ, 0xc0, !PT ;  /* 0x0000000106ff7812 */ /* 0x002fc4000786c0ff */
[----:B------:R-:W-:-:S04]  /*2b20*/  SEL R5, RZ, 0x1, P1 ;  /* 0x00000001ff057807 */ /* 0x000fc80000800000 */
[----:B------:R-:W-:Y:S02]  /*2b30*/  LOP3.LUT R10, R10, R5, RZ, 0x3c, !PT ;  /* 0x000000050a0a7212 */ /* 0x000fe400078e3cff */
[----:B--2---:R-:W-:-:S04]  /*2b40*/  SEL R0, RZ, 0x1, P0 ;  /* 0x00000001ff007807 */ /* 0x004fc80000000000 */
[----:B------:R-:W-:Y:S01]  /*2b50*/  LOP3.LUT R9, R9, R0, RZ, 0x3c, !PT ;  /* 0x0000000009097212 */ /* 0x000fe200078e3cff */
[----:B------:R-:W-:Y:S06]  /*2b60*/  @P3 BRA `(.L_x_48) ;  /* 0xfffffffc002c3947 */ /* 0x000fec000383ffff */
[----:B------:R-:W-:Y:S01]  /*2b70*/  ULEA UR5, UR6, UR37, 0x3 ;  /* 0x0000002506057291 */ /* 0x000fe2000f8e18ff */
[----:B------:R-:W-:-:S08]  /*2b80*/  SHF.L.U32 R3, R12, 0x1f, RZ ;  /* 0x0000001f0c037819 */ /* 0x000fd000000006ff */
[----:B------:R-:W1:Y:S02]  /*2b90*/  SYNCS.PHASECHK.TRANS64 P0, [UR5+0xb0], R3 ;  /* 0x0000b003ff0075a7 */ /* 0x000e640008001005 */
[----:B-1----:R-:W-:Y:S05]  /*2ba0*/  @P0 BRA `(.L_x_49) ;  /* 0x0000000000080947 */ /* 0x002fea0003800000 */
[----:B------:R-:W1:Y:S02]  /*2bb0*/  SYNCS.PHASECHK.TRANS64.TRYWAIT P0, [UR5+0xb0], R3 ;  /* 0x0000b003ff0075a7 */ /* 0x000e640008001105 */
[----:B-1----:R-:W-:Y:S05]  /*2bc0*/  @!P0 BRA `(.L_x_50) ;  /* 0x00000044004c8947 */ /* 0x002fea0003800000 */
.L_x_49:
[----:B------:R-:W-:-:S04]  /*2bd0*/  UIADD3 UR4, UPT, UPT, UR6, 0x1, URZ ;  /* 0x0000000106047890 */ /* 0x000fc8000fffe0ff */
[----:B------:R-:W-:-:S04]  /*2be0*/  UISETP.NE.AND UP0, UPT, UR4, 0x2, UPT ;  /* 0x000000020400788c */ /* 0x000fc8000bf05270 */
[----:B------:R-:W-:Y:S02]  /*2bf0*/  USEL UR7, URZ, 0x1, UP0 ;  /* 0x00000001ff077887 */ /* 0x000fe40008000000 */
[----:B------:R-:W-:-:S04]  /*2c00*/  USEL UR4, UR4, URZ, UP0 ;  /* 0x000000ff04047287 */ /* 0x000fc80008000000 */
[----:B------:R-:W-:Y:S01]  /*2c10*/  ULEA UR4, UR4, UR37, 0x3 ;  /* 0x0000002504047291 */ /* 0x000fe2000f8e18ff */
[----:B-1----:R-:W-:-:S04]  /*2c20*/  LOP3.LUT R3, R12, UR7, RZ, 0x3c, !PT ;  /* 0x000000070c037c12 */ /* 0x002fc8000f8e3cff */
[----:B------:R-:W-:-:S04]  /*2c30*/  SHF.L.U32 R0, R3, 0x1f, RZ ;  /* 0x0000001f03007819 */ /* 0x000fc800000006ff */
[----:B------:R-:W1:Y:S02]  /*2c40*/  SYNCS.PHASECHK.TRANS64 P0, [UR4+0xb0], R0 ;  /* 0x0000b000ff0075a7 */ /* 0x000e640008001004 */
[----:B-1----:R-:W-:Y:S05]  /*2c50*/  @P0 EXIT ;  /* 0x000000000000094d */ /* 0x002fea0003800000 */
[----:B------:R-:W-:Y:S02]  /*2c60*/  SHF.L.U32 R3, R3, 0x1f, RZ ;  /* 0x0000001f03037819 */ /* 0x000fe400000006ff */
[----:B------:R-:W-:-:S07]  /*2c70*/  MOV R0, UR4 ;  /* 0x0000000400007c02 */ /* 0x000fce0008000f00 */
.L_x_51:
[----:B-1----:R1:W2:Y:S02]  /*2c80*/  SYNCS.PHASECHK.TRANS64.TRYWAIT P0, [R0+URZ+0xb0], R3 ;  /* 0x0000b003000075a7 */ /* 0x0022a400080011ff */
[----:B--2---:R-:W-:Y:S05]  /*2c90*/  @!P0 NANOSLEEP.SYNCS 0x989680 ;  /* 0x009896800000895d */ /* 0x004fea0003900000 */
[----:B------:R-:W2:Y:S02]  /*2ca0*/  @!P0 SYNCS.PHASECHK.TRANS64 P0, [R0+URZ+0xb0], R3 ;  /* 0x0000b003000085a7 */ /* 0x000ea400080010ff */
[----:B--2---:R-:W-:Y:S05]  /*2cb0*/  @P0 EXIT ;  /* 0x000000000000094d */ /* 0x004fea0003800000 */
[----:B------:R-:W-:Y:S05]  /*2cc0*/  BRA `(.L_x_51) ;  /* 0xfffffffc00ec7947 */ /* 0x000fea000383ffff */
.L_x_44:
[----:B------:R-:W-:-:S09]  /*2cd0*/  UISETP.NE.AND UP1, UPT, UR8, URZ, UPT ;  /* 0x000000ff0800728c */ /* 0x000fd2000bf25270 */
[----:B------:R-:W-:Y:S05]  /*2ce0*/  BRA.U UP1, `(.L_x_52) ;  /* 0x0000000d01b47547 */ /* 0x000fea000b800000 */
[----:B------:R-:W-:Y:S01]  /*2cf0*/  UMOV UR4, 0x40 ;  /* 0x0000004000047882 */ /* 0x000fe20000000000 */
[----:B------:R-:W-:Y:S01]  /*2d00*/  NOP ;  /* 0x0000000000007918 */ /* 0x000fe20000000000 */
[----:B------:R-:W-:Y:S01]  /*2d10*/  ULEA UR4, UR37, UR4, 0x18 ;  /* 0x0000000425047291 */ /* 0x000fe2000f8ec0ff */
[----:B------:R-:W-:Y:S02]  /*2d20*/  UMOV UR5, 0x400 ;  /* 0x0000040000057882 */ /* 0x000fe40000000000 */
[----:B------:R-:W-:-:S06]  /*2d30*/  ULEA UR37, UR37, UR5, 0x18 ;  /* 0x0000000525257291 */ /* 0x000fcc000f8ec0ff */
[----:B------:R-:W1:Y:S02]  /*2d40*/  LDS.U8 R0, [UR4+0x1c] ;  /* 0x00001c04ff007984 */ /* 0x000e640008000000 */
[----:B-1----:R-:W-:-:S13]  /*2d50*/  ISETP.NE.AND P0, PT, R0, RZ, PT ;  /* 0x000000ff0000720c */ /* 0x002fda0003f05270 */
[----:B------:R-:W-:Y:S05]  /*2d60*/  @P0 BRA `(.L_x_53) ;  /* 0x0000000000580947 */ /* 0x000fea0003800000 */
[----:B------:R-:W-:-:S13]  /*2d70*/  ELECT P0, URZ, PT ;  /* 0x0000000000ff782f */ /* 0x000fda0003800000 */
[----:B------:R-:W-:Y:S05]  /*2d80*/  @!P0 BRA `(.L_x_54) ;  /* 0x0000000000608947 */ /* 0x000fea0003800000 */
[----:B------:R-:W-:Y:S01]  /*2d90*/  UMOV UR5, 0x10 ;  /* 0x0000001000057882 */ /* 0x000fe20000000000 */
[----:B------:R-:W-:Y:S01]  /*2da0*/  HFMA2 R0, -RZ, RZ, 0, 5.9604644775390625e-08 ;  /* 0x00000001ff007431 */ /* 0x000fe200000001ff */
[----:B------:R-:W-:-:S03]  /*2db0*/  MOV R2, 0xffff ;  /* 0x0000ffff00027802 */ /* 0x000fc60000000f00 */
[----:B------:R-:W-:Y:S04]  /*2dc0*/  DEPBAR.LE SB1, 0x36 ;  /* 0x00009d800000791a */ /* 0x000fe80000000000 */
[----:B------:R-:W1:Y:S02]  /*2dd0*/  UTCATOMSWS.FIND_AND_SET.ALIGN UP0, UR5, UR5 ;  /* 0x00000005000575e3 */ /* 0x000e640008000800 */
[----:B-1----:R-:W-:Y:S01]  /*2de0*/  MOV R3, UR5 ;  /* 0x0000000500037c02 */ /* 0x002fe20008000f00 */
[----:B------:R-:W-:Y:S06]  /*2df0*/  BRA.U UP0, `(.L_x_55) ;  /* 0x0000000100187547 */ /* 0x000fec000b800000 */
.L_x_56:
[----:B------:R-:W-:Y:S05]  /*2e00*/  NANOSLEEP 0x64 ;  /* 0x000000640000795d */ /* 0x000fea0003800000 */
[----:B------:R-:W-:-:S05]  /*2e10*/  UMOV UR5, 0x10 ;  /* 0x0000001000057882 */ /* 0x000fca0000000000 */
[----:B------:R-:W-:Y:S04]  /*2e20*/  DEPBAR.LE SB1, 0x36 ;  /* 0x00009d800000791a */ /* 0x000fe80000000000 */
[----:B------:R-:W1:Y:S02]  /*2e30*/  UTCATOMSWS.FIND_AND_SET.ALIGN UP0, UR5, UR5 ;  /* 0x00000005000575e3 */ /* 0x000e640008000800 */
[----:B-1----:R-:W-:Y:S01]  /*2e40*/  MOV R3, UR5 ;  /* 0x0000000500037c02 */ /* 0x002fe20008000f00 */
[----:B------:R-:W-:Y:S05]  /*2e50*/  BRA.U !UP0, `(.L_x_56) ;  /* 0xfffffffd08e87547 */ /* 0x000fea000b83ffff */
.L_x_55:
[-C--:B------:R-:W-:Y:S02]  /*2e60*/  SHF.L.U32 R2, R2, R3.reuse, RZ ;  /* 0x0000000302027219 */ /* 0x080fe400000006ff */
[----:B------:R-:W-:Y:S01]  /*2e70*/  SHF.L.U32 R0, R0, R3, RZ ;  /* 0x0000000300007219 */ /* 0x000fe200000006ff */
[----:B------:R-:W-:Y:S02]  /*2e80*/  IMAD.SHL.U32 R3, R3, 0x20, RZ ;  /* 0x0000002003037824 */ /* 0x000fe400078e00ff */
[----:B------:R1:W-:Y:S04]  /*2e90*/  ATOMS.OR RZ, [UR4+0x14], R2 ;  /* 0x00001402ffff798c */ /* 0x0003e8000b000004 */
[----:B------:R1:W-:Y:S04]  /*2ea0*/  ATOMS.OR RZ, [UR4+0x18], R0 ;  /* 0x00001800ffff798c */ /* 0x0003e8000b000004 */
[----:B------:R1:W-:Y:S01]  /*2eb0*/  STS [UR37+0x150], R3 ;  /* 0x00015003ff007988 */ /* 0x0003e20008000825 */
[----:B------:R-:W-:Y:S05]  /*2ec0*/  BRA `(.L_x_54) ;  /* 0x0000000000107947 */ /* 0x000fea0003800000 */
.L_x_53:
[----:B------:R-:W-:Y:S02]  /*2ed0*/  MOV R0, 0xffffffff ;  /* 0xffffffff00007802 */ /* 0x000fe40000000f00 */
[----:B------:R-:W-:-:S03]  /*2ee0*/  MOV R2, 0x2f10 ;  /* 0x00002f1000027802 */ /* 0x000fc60000000f00 */
[----:B------:R1:W-:Y:S04]  /*2ef0*/  STS [UR37+0x150], R0 ;  /* 0x00015000ff007988 */ /* 0x0003e80008000825 */
[----:B-1-3-5:R-:W-:Y:S05]  /*2f00*/  CALL.REL.NOINC `($__internal_1_$__cuda_sm10x_tcgen05_guardrail_trap_phase_invalid_during_alloc) ;  /* 0x0000004400c87944 */ /* 0x02afea0003c00000 */
.L_x_54:
[----:B------:R-:W-:Y:S05]  /*2f10*/  WARPSYNC.ALL ;  /* 0x0000000000007948 */ /* 0x000fea0003800000 */
[----:B------:R-:W2:Y:S01]  /*2f20*/  S2UR UR5, SR_CgaCtaId ;  /* 0x00000000000579c3 */ /* 0x000ea20000008800 */
[----:B------:R-:W-:Y:S01]  /*2f30*/  UMOV UR4, 0x400 ;  /* 0x0000040000047882 */ /* 0x000fe20000000000 */
[----:B------:R-:W-:-:S06]  /*2f40*/  NOP ;  /* 0x0000000000007918 */ /* 0x000fcc0000000000 */
[----:B------:R-:W-:Y:S06]  /*2f50*/  BAR.ARV 0x6, 0xa0 ;  /* 0x0182800000007b1d */ /* 0x000fec0000002000 */
[----:B------:R-:W4:Y:S01]  /*2f60*/  LDCU UR7, c[0x0][0x38c] ;  /* 0x00007180ff0777ac */ /* 0x000f220008000800 */
[----:B------:R-:W-:Y:S01]  /*2f70*/  IMAD.MOV.U32 R11, RZ, RZ, 0x1 ;  /* 0x00000001ff0b7424 */ /* 0x000fe200078e00ff */
[----:B------:R-:W-:Y:S01]  /*2f80*/  CS2R R8, SRZ ;  /* 0x0000000000087805 */ /* 0x000fe2000001ff00 */
[----:B------:R-:W-:Y:S01]  /*2f90*/  IMAD.MOV.U32 R10, RZ, RZ, RZ ;  /* 0x000000ffff0a7224 */ /* 0x000fe200078e00ff */
[----:B------:R-:W3:Y:S01]  /*2fa0*/  LDCU UR6, c[0x0][0x38c] ;  /* 0x00007180ff0677ac */ /* 0x000ee20008000800 */
[----:B------:R-:W-:Y:S01]  /*2fb0*/  UMOV UR15, URZ ;  /* 0x000000ff000f7c82 */ /* 0x000fe20008000000 */
[----:B------:R-:W-:Y:S01]  /*2fc0*/  UMOV UR14, URZ ;  /* 0x000000ff000e7c82 */ /* 0x000fe20008000000 */
[----:B--2---:R-:W-:Y:S01]  /*2fd0*/  ULEA UR5, UR5, UR4, 0x18 ;  /* 0x0000000405057291 */ /* 0x004fe2000f8ec0ff */
[----:B------:R-:W-:Y:S01]  /*2fe0*/  UMOV UR24, 0x0 ;  /* 0x0000000000187882 */ /* 0x000fe20000000000 */
[----:B------:R-:W-:-:S02]  /*2ff0*/  UMOV UR25, 0x8100010 ;  /* 0x0810001000197882 */ /* 0x000fc40000000000 */
[----:B------:R-:W-:Y:S02]  /*3000*/  UIADD3 UR10, UPT, UPT, UR5, 0x4400, URZ ;  /* 0x00004400050a7890 */ /* 0x000fe4000fffe0ff */
[----:B------:R-:W-:Y:S02]  /*3010*/  UIADD3 UR11, UPT, UPT, UR5, 0x24400, URZ ;  /* 0x00024400050b7890 */ /* 0x000fe4000fffe0ff */
[----:B----4-:R-:W-:Y:S01]  /*3020*/  UIADD3 UR7, UPT, UPT, UR7, 0x7f, URZ ;  /* 0x0000007f07077890 */ /* 0x010fe2000fffe0ff */
[----:B-1----:R-:W1:Y:S01]  /*3030*/  LDS R0, [UR5+0x150] ;  /* 0x00015005ff007984 */ /* 0x002e620008000800 */
[----:B------:R-:W-:Y:S02]  /*3040*/  USHF.R.U32.HI UR10, URZ, 0x4, UR10 ;  /* 0x00000004ff0a7899 */ /* 0x000fe4000801160a */
[----:B------:R-:W-:Y:S02]  /*3050*/  USHF.R.S32.HI UR4, URZ, 0x1f, UR7 ;  /* 0x0000001fff047899 */ /* 0x000fe40008011407 */
[----:B------:R-:W-:-:S02]  /*3060*/  USHF.R.U32.HI UR11, URZ, 0x4, UR11 ;  /* 0x00000004ff0b7899 */ /* 0x000fc4000801160b */
[----:B------:R-:W-:Y:S02]  /*3070*/  ULEA.HI UR4, UR4, UR7, URZ, 0x7 ;  /* 0x0000000704047291 */ /* 0x000fe4000f8f38ff */
[----:B------:R-:W-:Y:S02]  /*3080*/  ULOP3.LUT UR10, UR10, 0x3fff, URZ, 0xc0, !UPT ;  /* 0x00003fff0a0a7892 */ /* 0x000fe4000f8ec0ff */
[----:B------:R-:W-:Y:S02]  /*3090*/  USHF.R.S32.HI UR4, URZ, 0x7, UR4 ;  /* 0x00000007ff047899 */ /* 0x000fe40008011404 */
[----:B------:R-:W-:Y:S02]  /*30a0*/  ULOP3.LUT UR11, UR11, 0x3fff, URZ, 0xc0, !UPT ;  /* 0x00003fff0b0b7892 */ /* 0x000fe4000f8ec0ff */
[----:B------:R-:W-:Y:S01]  /*30b0*/  UISETP.LT.AND UP0, UPT, UR4, 0x1, UPT ;  /* 0x000000010400788c */ /* 0x000fe2000bf01270 */
[----:B------:R-:W-:Y:S01]  /*30c0*/  UMOV UR22, 0x0 ;  /* 0x0000000000167882 */ /* 0x000fe20000000000 */
[----:B------:R-:W-:-:S02]  /*30d0*/  UMOV UR23, 0x8100010 ;  /* 0x0810001000177882 */ /* 0x000fc40000000000 */
[----:B------:R-:W-:Y:S02]  /*30e0*/  USEL UR9, UR4, 0x1, !UP0 ;  /* 0x0000000104097887 */ /* 0x000fe4000c000000 */
[----:B------:R-:W-:Y:S02]  /*30f0*/  ULOP3.LUT UR10, UR10, 0x10000, URZ, 0xfc, !UPT ;  /* 0x000100000a0a7892 */ /* 0x000fe4000f8efcff */
[----:B------:R-:W-:Y:S02]  /*3100*/  ULOP3.LUT UR11, UR11, 0x10000, URZ, 0xfc, !UPT ;  /* 0x000100000b0b7892 */ /* 0x000fe4000f8efcff */
[----:B------:R-:W-:Y:S02]  /*3110*/  UIADD3 UR9, UPT, UPT, -UR9, URZ, URZ ;  /* 0x000000ff09097290 */ /* 0x000fe4000fffe1ff */
[----:B---3--:R-:W-:Y:S01]  /*3120*/  UISETP.GE.AND UP3, UPT, UR6, 0x1, UPT ;  /* 0x000000010600788c */ /* 0x008fe2000bf66270 */
[----:B------:R-:W-:Y:S01]  /*3130*/  UMOV UR20, 0x0 ;  /* 0x0000000000147882 */ /* 0x000fe20000000000 */
[----:B------:R-:W-:Y:S01]  /*3140*/  UMOV UR21, 0x8100010 ;  /* 0x0810001000157882 */ /* 0x000fe20000000000 */
[----:B------:R-:W-:Y:S01]  /*3150*/  UMOV UR18, 0x0 ;  /* 0x0000000000127882 */ /* 0x000fe20000000000 */
[----:B------:R-:W-:Y:S01]  /*3160*/  UMOV UR19, 0x8100010 ;  /* 0x0810001000137882 */ /* 0x000fe20000000000 */
[----:B-1----:R-:W-:-:S15]  /*3170*/  R2UR UR16, R0 ;  /* 0x00000000001072ca */ /* 0x002fde00000e0000 */
.L_x_63:
[----:B------:R-:W-:Y:S02]  /*3180*/  LEA R0, R10, UR5, 0x3 ;  /* 0x000000050a007c11 */ /* 0x000fe4000f8e18ff */
[----:B------:R-:W-:Y:S02]  /*3190*/  SHF.L.U32 R5, R9, 0x1f, RZ ;  /* 0x0000001f09057819 */ /* 0x000fe400000006ff */
[----:B------:R-:W-:Y:S01]  /*31a0*/  PLOP3.LUT P0, PT, PT, PT, UP3, 0x80, 0x8 ;  /* 0x000000000008781c */ /* 0x000fe20003f0f038 */
[----:B------:R-:W-:Y:S01]  /*31b0*/  VIADD R3, R0, 0xb0 ;  /* 0x000000b000037836 */ /* 0x000fe20000000000 */
[----:B-1----:R-:W1:Y:S02]  /*31c0*/  SYNCS.PHASECHK.TRANS64.TRYWAIT P1, [R0+URZ+0xa0], R5 ;  /* 0x0000a005000075a7 */ /* 0x002e6400080211ff */
[----:B-1-3--:R-:W-:Y:S09]  /*31d0*/  @!P1 BRA `(.L_x_57) ;  /* 0x0000003c00e09947 */ /* 0x00aff20003800000 */
.L_x_122:
[----:B------:R-:W-:Y:S01]  /*31e0*/  LEA R4, R10, UR5, 0x4 ;  /* 0x000000050a047c11 */ /* 0x000fe2000f8e20ff */
[----:B------:R-:W-:Y:S01]  /*31f0*/  @UP3 ULEA UR6, UR14, UR5, 0x3 ;  /* 0x000000050e063291 */ /* 0x000fe2000f8e18ff */
[----:B------:R-:W-:Y:S01]  /*3200*/  PLOP3.LUT P2, PT, PT, PT, PT, 0x80, 0x8 ;  /* 0x000000000008781c */ /* 0x000fe20003f4f070 */
[----:B------:R-:W-:Y:S01]  /*3210*/  ULEA UR7, UR15, UR5, 0x3 ;  /* 0x000000050f077291 */ /* 0x000fe2000f8e18ff */
[----:B------:R-:W-:Y:S01]  /*3220*/  PRMT R3, RZ, 0x654, R3 ;  /* 0x00000654ff037816 */ /* 0x000fe20000000003 */
[----:B------:R-:W-:Y:S01]  /*3230*/  ULEA UR8, UR15, UR16, 0x6 ;  /* 0x000000100f087291 */ /* 0x000fe2000f8e30ff */
[----:B-1----:R-:W1:Y:S01]  /*3240*/  LDS.128 R4, [R4+0x130] ;  /* 0x0001300004047984 */ /* 0x002e620000000c00 */
[----:B------:R-:W-:Y:S02]  /*3250*/  @P0 SHF.L.U32 R2, R8, 0x1f, RZ ;  /* 0x0000001f08020819 */ /* 0x000fe400000006ff */
[----:B------:R-:W-:Y:S01]  /*3260*/  SHF.L.U32 R0, R11, 0x1f, RZ ;  /* 0x0000001f0b007819 */ /* 0x000fe200000006ff */
[----:B------:R-:W-:Y:S01]  /*3270*/  @!PT LDS RZ, [RZ] ;  /* 0x00000000fffff984 */ /* 0x000fe20000000800 */
[----:B------:R-:W-:Y:S01]  /*3280*/  @!PT LDS RZ, [RZ] ;  /* 0x00000000fffff984 */ /* 0x000fe20000000800 */
[----:B------:R-:W-:Y:S01]  /*3290*/  @!PT LDS RZ, [RZ] ;  /* 0x00000000fffff984 */ /* 0x000fe20000000800 */
[----:B------:R-:W-:Y:S01]  /*32a0*/  @!PT LDS RZ, [RZ] ;  /* 0x00000000fffff984 */ /* 0x000fe20000000800 */
[----:B------:R2:W-:Y:S06]  /*32b0*/  MEMBAR.ALL.CTA ;  /* 0x0000000000007992 */ /* 0x0005ec0000008000 */
[----:B--2---:R-:W2:Y:S02]  /*32c0*/  FENCE.VIEW.ASYNC.S ;  /* 0x00000000000073c6 */ /* 0x004ea40000000000 */
[----:B--2---:R2:W-:Y:S01]  /*32d0*/  SYNCS.ARRIVE.TRANS64.RED.A1T0 RZ, [R3+URZ], RZ ;  /* 0x000000ff03ff79a7 */ /* 0x0045e200081004ff */
[----:B------:R2:W3:Y:S01]  /*32e0*/  @P0 SYNCS.PHASECHK.TRANS64.TRYWAIT P2, [UR6], R2 ;  /* 0x00000002ff0005a7 */ /* 0x0004e20008041106 */
[----:B-1----:R-:W-:Y:S01]  /*32f0*/  LOP3.LUT P1, RZ, R6, 0x1, RZ, 0xc0, !PT ;  /* 0x0000000106ff7812 */ /* 0x002fe2000782c0ff */
[----:B------:R-:W1:Y:S02]  /*3300*/  SYNCS.PHASECHK.TRANS64.TRYWAIT P0, [UR7+0xe0], R0 ;  /* 0x0000e000ff0075a7 */ /* 0x000e640008001107 */
[----:B-123--:R-:W-:Y:S10]  /*3310*/  @!P0 BRA `(.L_x_58) ;  /* 0x0000003c00a48947 */ /* 0x00eff40003800000 */
.L_x_124:
[----:B------:R-:W-:Y:S01]  /*3320*/  IADD3 R10, PT, PT, R10, 0x1, RZ ;  /* 0x000000010a0a7810 */ /* 0x000fe20007ffe0ff */
[----:B------:R-:W-:Y:S06]  /*3330*/  BRA.U !UP3, `(.L_x_59) ;  /* 0x000000010bc07547 */ /* 0x000fec000b800000 */
[----:B------:R-:W-:Y:S01]  /*3340*/  UPLOP3.LUT UP4, UPT, UPT, UPT, UPT, 0x40, 0x4 ;  /* 0x000000000004789c */ /* 0x000fe20003f8e870 */
[----:B------:R-:W-:Y:S01]  /*3350*/  UMOV UR13, UR9 ;  /* 0x00000009000d7c82 */ /* 0x000fe20008000000 */
[----:B------:R-:W-:Y:S01]  /*3360*/  UMOV UR12, UR4 ;  /* 0x00000004000c7c82 */ /* 0x000fe20008000000 */
[----:B------:R-:W-:-:S08]  /*3370*/  UMOV UR17, UR14 ;  /* 0x0000000e00117c82 */ /* 0x000fd00008000000 */
.L_x_62:
[----:B------:R-:W-:Y:S02]  /*3380*/  UIADD3 UR13, UPT, UPT, UR13, 0x1, URZ ;  /* 0x000000010d0d7890 */ /* 0x000fe4000fffe0ff */
[----:B--2---:R-:W-:Y:S02]  /*3390*/  ULEA UR6, UR17, UR5, 0x3 ;  /* 0x0000000511067291 */ /* 0x004fe4000f8e18ff */
[----:B------:R-:W-:Y:S01]  /*33a0*/  UISETP.NE.AND UP0, UPT, UR13, URZ, UPT ;  /* 0x000000ff0d00728c */ /* 0x000fe2000bf05270 */
[----:B---3--:R-:W-:Y:S10]  /*33b0*/  @P2 BRA `(.L_x_60) ;  /* 0x00000000000c2947 */ /* 0x008ff40003800000 */
[----:B-1----:R-:W-:Y:S04]  /*33c0*/  SHF.L.U32 R3, R8, 0x1f, RZ ;  /* 0x0000001f08037819 */ /* 0x002fe800000006ff */
[----:B------:R-:W1:Y:S02]  /*33d0*/  SYNCS.PHASECHK.TRANS64.TRYWAIT P0, [UR6], R3 ;  /* 0x00000003ff0075a7 */ /* 0x000e640008001106 */
[----:B-1----:R-:W-:Y:S05]  /*33e0*/  @!P0 BRA `(.L_x_61) ;  /* 0x0000003c00888947 */ /* 0x002fea0003800000 */
.L_x_60:
[----:B------:R-:W-:Y:S01]  /*33f0*/  UISETP.NE.AND UP1, UPT, UR12, 0x1, UPT ;  /* 0x000000010c00788c */ /* 0x000fe2000bf25270 */
[----:B------:R-:W-:Y:S01]  /*3400*/  PLOP3.LUT P2, PT, PT, PT, PT, 0x80, 0x8 ;  /* 0x000000000008781c */ /* 0x000fe20003f4f070 */
[----:B------:R-:W-:Y:S02]  /*3410*/  UIADD3 UR14, UPT, UPT, UR17, 0x1, URZ ;  /* 0x00000001110e7890 */ /* 0x000fe4000fffe0ff */
[----:B------:R-:W-:Y:S02]  /*3420*/  ULEA UR28, UR17, UR11, 0x9 ;  /* 0x0000000b111c7291 */ /* 0x000fe4000f8e48ff */
[----:B------:R-:W-:Y:S01]  /*3430*/  UISETP.NE.AND UP2, UPT, UR14, 0x8, UPT ;  /* 0x000000080e00788c */ /* 0x000fe2000bf45270 */
[----:B------:R-:W-:Y:S01]  /*3440*/  PLOP3.LUT P0, PT, PT, PT, UP1, 0x80, 0x8 ;  /* 0x000000000008781c */ /* 0x000fe20003f0f018 */
[----:B------:R-:W-:Y:S02]  /*3450*/  UIADD3 UR40, UPT, UPT, UR28, 0x2, URZ ;  /* 0x000000021c287890 */ /* 0x000fe4000fffe0ff */
[----:B------:R-:W-:Y:S02]  /*3460*/  USEL UR27, URZ, 0x1, UP2 ;  /* 0x00000001ff1b7887 */ /* 0x000fe40009000000 */
[----:B------:R-:W-:Y:S02]  /*3470*/  USEL UR14, UR14, URZ, UP2 ;  /* 0x000000ff0e0e7287 */ /* 0x000fe40009000000 */
[----:B------:R-:W-:Y:S02]  /*3480*/  UIADD3 UR36, UPT, UPT, UR28, 0x4, URZ ;  /* 0x000000041c247890 */ /* 0x000fe4000fffe0ff */
[----:B------:R-:W-:Y:S01]  /*3490*/  @UP1 ULEA UR26, UR14, UR5, 0x3 ;  /* 0x000000050e1a1291 */ /* 0x000fe2000f8e18ff */
[----:B------:R-:W-:Y:S01]  /*34a0*/  LOP3.LUT R8, R8, UR27, RZ, 0x3c, !PT ;  /* 0x0000001b08087c12 */ /* 0x000fe2000f8e3cff */
[----:B------:R-:W-:Y:S02]  /*34b0*/  UIADD3 UR32, UPT, UPT, UR28, 0x6, URZ ;  /* 0x000000061c207890 */ /* 0x000fe4000fffe0ff */
[----:B------:R-:W-:Y:S01]  /*34c0*/  UIADD3 UR6, UPT, UPT, UR6, 0x40, URZ ;  /* 0x0000004006067890 */ /* 0x000fe2000fffe0ff */
[----:B-1----:R-:W-:Y:S01]  /*34d0*/  @P0 SHF.L.U32 R0, R8, 0x1f, RZ ;  /* 0x0000001f08000819 */ /* 0x002fe200000006ff */
[----:B------:R-:W-:Y:S01]  /*34e0*/  UIADD3 UR12, UPT, UPT, UR12, -0x1, URZ ;  /* 0xffffffff0c0c7890 */ /* 0x000fe2000fffe0ff */
[----:B------:R-:W-:Y:S02]  /*34f0*/  UMOV UR29, 0x40004040 ;  /* 0x40004040001d7882 */ /* 0x000fe40000000000 */
[----:B------:R2:W3:Y:S01]  /*3500*/  @P0 SYNCS.PHASECHK.TRANS64.TRYWAIT P2, [UR26], R0 ;  /* 0x00000000ff0005a7 */ /* 0x0004e2000804111a */
[----:B------:R-:W-:Y:S01]  /*3510*/  ULEA UR26, UR17, UR10, 0xa ;  /* 0x0000000a111a7291 */ /* 0x000fe2000f8e50ff */
[----:B------:R-:W-:Y:S01]  /*3520*/  UMOV UR27, 0x40004040 ;  /* 0x40004040001b7882 */ /* 0x000fe20000000000 */
[----:B------:R-:W-:Y:S02]  /*3530*/  UMOV UR41, 0x40004040 ;  /* 0x4000404000297882 */ /* 0x000fe40000000000 */
[----:B------:R-:W-:Y:S02]  /*3540*/  UIADD3 UR38, UPT, UPT, UR26, 0x2, URZ ;  /* 0x000000021a267890 */ /* 0x000fe4000fffe0ff */
[----:B------:R-:W-:Y:S02]  /*3550*/  UIADD3 UR34, UPT, UPT, UR26, 0x4, URZ ;  /* 0x000000041a227890 */ /* 0x000fe4000fffe0ff */
[----:B------:R-:W-:Y:S01]  /*3560*/  UIADD3 UR30, UPT, UPT, UR26, 0x6, URZ ;  /* 0x000000061a1e7890 */ /* 0x000fe2000fffe0ff */
[----:B------:R2:W-:Y:S01]  /*3570*/  UTCQMMA gdesc[UR26], gdesc[UR28], tmem[UR8], tmem[UR24], idesc[UR25], UP4 ;  /* 0x00ff181c1a0075ea */ /* 0x0005e2000a000308 */
[----:B------:R-:W-:Y:S01]  /*3580*/  UPLOP3.LUT UP4, UPT, UPT, UPT, UPT, 0x80, 0x8 ;  /* 0x000000000008789c */ /* 0x000fe20003f8f070 */
[----:B------:R-:W-:Y:S01]  /*3590*/  UMOV UR39, 0x40004040 ;  /* 0x4000404000277882 */ /* 0x000fe20000000000 */
[----:B------:R-:W-:Y:S01]  /*35a0*/  UMOV UR37, 0x40004040 ;  /* 0x4000404000257882 */ /* 0x000fe20000000000 */
[----:B------:R2:W-:Y:S01]  /*35b0*/  UTCQMMA gdesc[UR38], gdesc[UR40], tmem[UR8], tmem[UR22], idesc[UR23], UPT ;  /* 0x00ff1628260075ea */ /* 0x0005e2000b800308 */
[----:B------:R-:W-:Y:S01]  /*35c0*/  UMOV UR35, 0x40004040 ;  /* 0x4000404000237882 */ /* 0x000fe20000000000 */
[----:B------:R-:W-:Y:S01]  /*35d0*/  UMOV UR33, 0x40004040 ;  /* 0x4000404000217882 */ /* 0x000fe20000000000 */
[----:B------:R-:W-:Y:S01]  /*35e0*/  UMOV UR31, 0x40004040 ;  /* 0x40004040001f7882 */ /* 0x000fe20000000000 */
[----:B------:R2:W-:Y:S01]  /*35f0*/  UTCQMMA gdesc[UR34], gdesc[UR36], tmem[UR8], tmem[UR20], idesc[UR21], UPT ;  /* 0x00ff1424220075ea */ /* 0x0005e2000b800308 */
[----:B------:R2:W-:Y:S01]  /*3600*/  UTCQMMA gdesc[UR30], gdesc[UR32], tmem[UR8], tmem[UR18], idesc[UR19], UPT ;  /* 0x00ff12201e0075ea */ /* 0x0005e2000b800308 */
[----:B------:R2:W-:Y:S01]  /*3610*/  UTCBAR [UR6], URZ ;  /* 0x000000ff060073e9 */ /* 0x0005e200080000ff */
[----:B------:R-:W-:Y:S01]  /*3620*/  UMOV UR17, UR14 ;  /* 0x0000000e00117c82 */ /* 0x000fe20008000000 */
[----:B------:R-:W-:Y:S05]  /*3630*/  BRA.U UP0, `(.L_x_62) ;  /* 0xfffffffd00507547 */ /* 0x000fea000b83ffff */
.L_x_59:
[----:B------:R-:W-:Y:S01]  /*3640*/  UIADD3 UR15, UPT, UPT, UR15, 0x1, URZ ;  /* 0x000000010f0f7890 */ /* 0x000fe2000fffe0ff */
[C---:B------:R-:W-:Y:S01]  /*3650*/  ISETP.NE.AND P0, PT, R10.reuse, 0x2, PT ;  /* 0x000000020a00780c */ /* 0x040fe20003f05270 */
[----:B------:R-:W-:Y:S02]  /*3660*/  UIADD3 UR7, UPT, UPT, UR7, 0xc0, URZ ;  /* 0x000000c007077890 */ /* 0x000fe4000fffe0ff */
[----:B------:R-:W-:Y:S01]  /*3670*/  UISETP.NE.AND UP0, UPT, UR15, 0x4, UPT ;  /* 0x000000040f00788c */ /* 0x000fe2000bf05270 */
[----:B-12---:R-:W-:Y:S02]  /*3680*/  SEL R0, RZ, 0x1, P0 ;  /* 0x00000001ff007807 */ /* 0x006fe40000000000 */
[----:B------:R-:W-:Y:S01]  /*3690*/  SEL R10, R10, RZ, P0 ;  /* 0x000000ff0a0a7207 */ /* 0x000fe20000000000 */
[----:B------:R-:W-:Y:S01]  /*36a0*/  USEL UR6, URZ, 0x1, UP0 ;  /* 0x00000001ff067887 */ /* 0x000fe20008000000 */
[----:B------:R-:W-:Y:S01]  /*36b0*/  LOP3.LUT R9, R9, R0, RZ, 0x3c, !PT ;  /* 0x0000000009097212 */ /* 0x000fe200078e3cff */
[----:B------:R-:W-:Y:S01]  /*36c0*/  USEL UR15, UR15, URZ, UP0 ;  /* 0x000000ff0f0f7287 */ /* 0x000fe20008000000 */
[----:B------:R1:W-:Y:S03]  /*36d0*/  UTCBAR [UR7], URZ ;  /* 0x000000ff070073e9 */ /* 0x0003e600080000ff */
[----:B------:R-:W-:Y:S01]  /*36e0*/  LOP3.LUT R11, R11, UR6, RZ, 0x3c, !PT ;  /* 0x000000060b0b7c12 */ /* 0x000fe2000f8e3cff */
[----:B------:R-:W-:Y:S07]  /*36f0*/  @P1 BRA `(.L_x_63) ;  /* 0xfffffff800a01947 */ /* 0x000fee000383ffff */
[----:B------:R-:W2:Y:S01]  /*3700*/  S2UR UR4, SR_CgaCtaId ;  /* 0x00000000000479c3 */ /* 0x000ea20000008800 */
[----:B------:R-:W-:Y:S01]  /*3710*/  ELECT P0, URZ, PT ;  /* 0x0000000000ff782f */ /* 0x000fe20003800000 */
[----:B------:R-:W-:Y:S01]  /*3720*/  IMAD.MOV.U32 R0, RZ, RZ, 0x1 ;  /* 0x00000001ff007424 */ /* 0x000fe200078e00ff */
[----:B------:R-:W-:Y:S01]  /*3730*/  UIADD3 UR5, UPT, UPT, UR5, 0xe0, URZ ;  /* 0x000000e005057890 */ /* 0x000fe2000fffe0ff */
[----:B------:R-:W-:Y:S01]  /*3740*/  SHF.L.U32 R3, R11, 0x1f, RZ ;  /* 0x0000001f0b037819 */ /* 0x000fe200000006ff */
[----:B------:R-:W-:-:S03]  /*3750*/  UMOV UR6, 0x40 ;  /* 0x0000004000067882 */ /* 0x000fc60000000000 */
[----:B------:R-:W-:Y:S01]  /*3760*/  UVIRTCOUNT.DEALLOC.SMPOOL 0x80 ;  /* 0x000000800000784c */ /* 0x000fe20000000000 */
[----:B--2---:R-:W-:Y:S02]  /*3770*/  ULEA UR4, UR4, UR6, 0x18 ;  /* 0x0000000604047291 */ /* 0x004fe4000f8ec0ff */
[----:B------:R-:W-:-:S07]  /*3780*/  ULEA UR6, UR15, UR5, 0x3 ;  /* 0x000000050f067291 */ /* 0x000fce000f8e18ff */
[----:B------:R2:W-:Y:S02]  /*3790*/  @P0 STS.U8 [UR4+0x1c], R0 ;  /* 0x00001c00ff000988 */ /* 0x0005e40008000004 */
[----:B------:R-:W4:Y:S02]  /*37a0*/  SYNCS.PHASECHK.TRANS64.TRYWAIT P0, [UR6], R3 ;  /* 0x00000003ff0075a7 */ /* 0x000f240008001106 */
[----:B--2-4-:R-:W-:Y:S05]  /*37b0*/  @!P0 BRA `(.L_x_64) ;  /* 0x0000003800ac8947 */ /* 0x014fea0003800000 */
.L_x_127:
[----:B-1----:R-:W-:-:S04]  /*37c0*/  UIADD3 UR7, UPT, UPT, UR15, 0x1, URZ ;  /* 0x000000010f077890 */ /* 0x002fc8000fffe0ff */
[----:B------:R-:W-:-:S04]  /*37d0*/  UISETP.NE.AND UP0, UPT, UR7, 0x4, UPT ;  /* 0x000000040700788c */ /* 0x000fc8000bf05270 */
[----:B------:R-:W-:Y:S02]  /*37e0*/  USEL UR8, URZ, 0x1, UP0 ;  /* 0x00000001ff087887 */ /* 0x000fe40008000000 */
[----:B------:R-:W-:-:S04]  /*37f0*/  USEL UR7, UR7, URZ, UP0 ;  /* 0x000000ff07077287 */ /* 0x000fc80008000000 */
[----:B------:R-:W-:Y:S01]  /*3800*/  ULEA UR6, UR7, UR5, 0x3 ;  /* 0x0000000507067291 */ /* 0x000fe2000f8e18ff */
[----:B------:R-:W-:-:S04]  /*3810*/  LOP3.LUT R2, R11, UR8, RZ, 0x3c, !PT ;  /* 0x000000080b027c12 */ /* 0x000fc8000f8e3cff */
[----:B--2---:R-:W-:-:S04]  /*3820*/  SHF.L.U32 R3, R2, 0x1f, RZ ;  /* 0x0000001f02037819 */ /* 0x004fc800000006ff */
[----:B------:R-:W1:Y:S02]  /*3830*/  SYNCS.PHASECHK.TRANS64.TRYWAIT P0, [UR6], R3 ;  /* 0x00000003ff0075a7 */ /* 0x000e640008001106 */
[----:B-1----:R-:W-:Y:S05]  /*3840*/  @!P0 BRA `(.L_x_65) ;  /* 0x0000003800a08947 */ /* 0x002fea0003800000 */
.L_x_129:
        /* <DEDUP_REMOVED lines=9> */
.L_x_131:
[----:B------:R-:W-:-:S04]  /*38e0*/  UIADD3 UR7, UPT, UPT, UR7, 0x1, URZ ;  /* 0x0000000107077890 */ /* 0x000fc8000fffe0ff */
[----:B------:R-:W-:-:S04]  /*38f0*/  UISETP.NE.AND UP0, UPT, UR7, 0x4, UPT ;  /* 0x000000040700788c */ /* 0x000fc8000bf05270 */
[----:B------:R-:W-:Y:S02]  /*3900*/  USEL UR6, URZ, 0x1, UP0 ;  /* 0x00000001ff067887 */ /* 0x000fe40008000000 */
[----:B------:R-:W-:-:S04]  /*3910*/  USEL UR7, UR7, URZ, UP0 ;  /* 0x000000ff07077287 */ /* 0x000fc80008000000 */
[----:B------:R-:W-:Y:S01]  /*3920*/  ULEA UR7, UR7, UR5, 0x3 ;  /* 0x0000000507077291 */ /* 0x000fe2000f8e18ff */
[----:B-1----:R-:W-:-:S04]  /*3930*/  LOP3.LUT R3, R2, UR6, RZ, 0x3c, !PT ;  /* 0x0000000602037c12 */ /* 0x002fc8000f8e3cff */
[----:B------:R-:W-:-:S04]  /*3940*/  SHF.L.U32 R3, R3, 0x1f, RZ ;  /* 0x0000001f03037819 */ /* 0x000fc800000006ff */
[----:B------:R-:W1:Y:S02]  /*3950*/  SYNCS.PHASECHK.TRANS64.TRYWAIT P0, [UR7], R3 ;  /* 0x00000003ff0075a7 */ /* 0x000e640008001107 */
[----:B-1----:R-:W-:Y:S05]  /*3960*/  @!P0 BRA `(.L_x_67) ;  /* 0x0000003800888947 */ /* 0x002fea0003800000 */
.L_x_133:
[----:B------:R-:W-:Y:S01]  /*3970*/  NOP ;  /* 0x0000000000007918 */ /* 0x000fe20000000000 */
[----:B-1----:R-:W1:Y:S01]  /*3980*/  LDS R0, [UR4+0x14] ;  /* 0x00001404ff007984 */ /* 0x002e620008000800 */
[----:B------:R-:W-:Y:S01]  /*3990*/  ULOP3.LUT UR6, UR16, 0xffff, URZ, 0xc0, !UPT ;  /* 0x0000ffff10067892 */ /* 0x000fe2000f8ec0ff */
[----:B------:R-:W-:Y:S01]  /*39a0*/  UMOV UR8, 0xffff ;  /* 0x0000ffff00087882 */ /* 0x000fe20000000000 */
[----:B------:R-:W-:Y:S02]  /*39b0*/  UMOV UR5, 0x1 ;  /* 0x0000000100057882 */ /* 0x000fe40000000000 */
[----:B------:R-:W-:-:S04]  /*39c0*/  USHF.R.U32.HI UR6, URZ, 0x5, UR6 ;  /* 0x00000005ff067899 */ /* 0x000fc80008011606 */
[----:B------:R-:W-:Y:S02]  /*39d0*/  USHF.L.U32 UR8, UR8, UR6, URZ ;  /* 0x0000000608087299 */ /* 0x000fe400080006ff */
[----:B------:R-:W-:-:S04]  /*39e0*/  USHF.L.U32 UR5, UR5, UR6, URZ ;  /* 0x0000000605057299 */ /* 0x000fc800080006ff */
[----:B-1----:R-:W-:-:S04]  /*39f0*/  LOP3.LUT R0, R0, UR8, RZ, 0xc0, !PT ;  /* 0x0000000800007c12 */ /* 0x002fc8000f8ec0ff */
[----:B------:R-:W-:-:S13]  /*3a00*/  ISETP.NE.AND P0, PT, R0, UR8, PT ;  /* 0x0000000800007c0c */ /* 0x000fda000bf05270 */
[----:B------:R-:W-:Y:S05]  /*3a10*/  @P0 BRA `(.L_x_68) ;  /* 0x0000000000580947 */ /* 0x000fea0003800000 */
[----:B------:R-:W1:Y:S02]  /*3a20*/  LDS R0, [UR4+0x18] ;  /* 0x00001804ff007984 */ /* 0x000e640008000800 */
[----:B-1----:R-:W-:-:S04]  /*3a30*/  LOP3.LUT R0, R0, UR5, RZ, 0xc0, !PT ;  /* 0x0000000500007c12 */ /* 0x002fc8000f8ec0ff */
[----:B------:R-:W-:-:S13]  /*3a40*/  ISETP.NE.AND P0, PT, R0, UR5, PT ;  /* 0x0000000500007c0c */ /* 0x000fda000bf05270 */
[----:B------:R-:W-:Y:S05]  /*3a50*/  @P0 BRA `(.L_x_69) ;  /* 0x00000000003c0947 */ /* 0x000fea0003800000 */
[----:B------:R-:W1:Y:S01]  /*3a60*/  S2R R2, SR_LANEID ;  /* 0x0000000000027919 */ /* 0x000e620000000000 */
[----:B------:R-:W-:Y:S01]  /*3a70*/  ULOP3.LUT UR8, URZ, UR8, URZ, 0x33, !UPT ;  /* 0x00000008ff087292 */ /* 0x000fe2000f8e33ff */
[----:B------:R-:W-:Y:S01]  /*3a80*/  LOP3.LUT R4, RZ, UR5, RZ, 0x33, !PT ;  /* 0x00000005ff047c12 */ /* 0x000fe2000f8e33ff */
[----:B------:R-:W-:Y:S02]  /*3a90*/  VOTEU.ANY UR7, UPT, PT ;  /* 0x0000000000077886 */ /* 0x000fe400038e0100 */
[----:B------:R-:W-:Y:S01]  /*3aa0*/  UFLO.U32 UR7, UR7 ;  /* 0x00000007000772bd */ /* 0x000fe200080e0000 */
[----:B------:R-:W2:Y:S01]  /*3ab0*/  REDUX UR5, R4 ;  /* 0x00000000040573c4 */ /* 0x000ea20000000000 */
[----:B------:R-:W-:-:S06]  /*3ac0*/  IMAD.U32 R0, RZ, RZ, UR8 ;  /* 0x00000008ff007e24 */ /* 0x000fcc000f8e00ff */
[----:B------:R4:W-:Y:S01]  /*3ad0*/  UTCATOMSWS.AND URZ, UR8 ;  /* 0x0000000800ff79e3 */ /* 0x0009e20008000000 */
[----:B------:R-:W3:Y:S01]  /*3ae0*/  REDUX UR6, R0 ;  /* 0x00000000000673c4 */ /* 0x000ee20000000000 */
[----:B-1----:R-:W-:Y:S01]  /*3af0*/  ISETP.EQ.U32.AND P0, PT, R2, UR7, PT ;  /* 0x0000000702007c0c */ /* 0x002fe2000bf02070 */
[----:B--2---:R-:W-:Y:S01]  /*3b00*/  IMAD.U32 R2, RZ, RZ, UR5 ;  /* 0x00000005ff027e24 */ /* 0x004fe2000f8e00ff */
[----:B---3--:R-:W-:-:S11]  /*3b10*/  MOV R3, UR6 ;  /* 0x0000000600037c02 */ /* 0x008fd60008000f00 */
[----:B------:R4:W-:Y:S04]  /*3b20*/  @P0 ATOMS.AND RZ, [UR4+0x14], R3 ;  /* 0x00001403ffff098c */ /* 0x0009e8000a800004 */
[----:B------:R4:W-:Y:S01]  /*3b30*/  @P0 ATOMS.AND RZ, [UR4+0x18], R2 ;  /* 0x00001802ffff098c */ /* 0x0009e2000a800004 */
[----:B------:R-:W-:Y:S05]  /*3b40*/  BRA `(.L_x_70) ;  /* 0x0000000000147947 */ /* 0x000fea0003800000 */
.L_x_69:
[----:B------:R-:W-:Y:S02]  /*3b50*/  MOV R2, 0x3b70 ;  /* 0x00003b7000027802 */ /* 0x000fe40000000f00 */
[----:B---3-5:R-:W-:Y:S05]  /*3b60*/  CALL.REL.NOINC `($__internal_0_$__cuda_sm10x_tcgen05_guardrail_trap_col_being_dealloced_not_returned_by_alloc) ;  /* 0x0000003800a47944 */ /* 0x028fea0003c00000 */
[----:B------:R-:W-:Y:S05]  /*3b70*/  BRA `(.L_x_70) ;  /* 0x0000000000087947 */ /* 0x000fea0003800000 */
.L_x_68:
[----:B------:R-:W-:Y:S02]  /*3b80*/  MOV R2, 0x3ba0 ;  /* 0x00003ba000027802 */ /* 0x000fe40000000f00 */
[----:B---3-5:R-:W-:Y:S05]  /*3b90*/  CALL.REL.NOINC `($__internal_2_$__cuda_sm10x_tcgen05_guardrail_trap_unallocated_columns_being_dealloced) ;  /* 0x0000003800b07944 */ /* 0x028fea0003c00000 */
.L_x_70:
[----:B------:R-:W-:Y:S01]  /*3ba0*/  NOP ;  /* 0x0000000000007918 */ /* 0x000fe20000000000 */
[----:B----4-:R-:W-:Y:S05]  /*3bb0*/  EXIT ;  /* 0x000000000000794d */ /* 0x010fea0003800000 */
.L_x_52:
[----:B------:R-:W-:-:S09]  /*3bc0*/  UISETP.NE.OR UP2, UPT, UR8, 0x3, !UP2 ;  /* 0x000000030800788c */ /* 0x000fd2000d745670 */
[----:B------:R-:W-:Y:S05]  /*3bd0*/  BRA.U UP2, `(.L_x_71) ;  /* 0x0000000902c87547 */ /* 0x000fea000b800000 */
[----:B------:R-:W1:Y:S01]  /*3be0*/  LDCU.64 UR6, c[0x0][0x888] ;  /* 0x00011100ff0677ac */ /* 0x000e620008000a00 */
[----:B------:R-:W2:Y:S01]  /*3bf0*/  LDC R0, c[0x0][0xb30] ;  /* 0x0002cc00ff007b82 */ /* 0x000ea20000000800 */
[----:B------:R-:W-:Y:S01]  /*3c00*/  IMAD.MOV.U32 R30, RZ, RZ, 0x1 ;  /* 0x00000001ff1e7424 */ /* 0x000fe200078e00ff */
[----:B------:R-:W-:Y:S01]  /*3c10*/  CS2R R28, SRZ ;  /* 0x00000000001c7805 */ /* 0x000fe2000001ff00 */
[----:B------:R-:W4:Y:S01]  /*3c20*/  LDCU.64 UR4, c[0x0][0x890] ;  /* 0x00011200ff0477ac */ /* 0x000f220008000a00 */
[----:B------:R-:W-:Y:S01]  /*3c30*/  IMAD.MOV.U32 R25, RZ, RZ, 0x2000 ;  /* 0x00002000ff197424 */ /* 0x000fe200078e00ff */
[----:B------:R-:W-:-:S03]  /*3c40*/  UMOV UR8, 0x400 ;  /* 0x0000040000087882 */ /* 0x000fc60000000000 */
[----:B------:R-:W3:Y:S01]  /*3c50*/  LDC R19, c[0x0][0x370] ;  /* 0x0000dc00ff137b82 */ /* 0x000ee20000000800 */
[----:B------:R-:W-:-:S07]  /*3c60*/  UPLOP3.LUT UP1, UPT, UPT, UPT, UPT, 0x40, 0x4 ;  /* 0x000000000004789c */ /* 0x000fce0003f2e870 */
[----:B------:R-:W3:Y:S01]  /*3c70*/  LDC R2, c[0x0][0xb0c] ;  /* 0x0002c300ff027b82 */ /* 0x000ee20000000800 */
[----:B-1----:R-:W-:Y:S02]  /*3c80*/  UISETP.NE.U32.AND UP2, UPT, UR6, URZ, UPT ;  /* 0x000000ff0600728c */ /* 0x002fe4000bf45070 */
[----:B------:R-:W-:Y:S02]  /*3c90*/  ULEA UR6, UR37, UR8, 0x18 ;  /* 0x0000000825067291 */ /* 0x000fe4000f8ec0ff */
[----:B------:R-:W-:Y:S02]  /*3ca0*/  UISETP.NE.AND.EX UP2, UPT, UR7, URZ, UPT, UP2 ;  /* 0x000000ff0700728c */ /* 0x000fe4000bf45320 */
[----:B------:R-:W-:Y:S01]  /*3cb0*/  UIADD3 UR7, UPT, UPT, UR6, 0x80, URZ ;  /* 0x0000008006077890 */ /* 0x000fe2000fffe0ff */
[----:B------:R-:W1:Y:S01]  /*3cc0*/  LDC R18, c[0x0][0xb20] ;  /* 0x0002c800ff127b82 */ /* 0x000e620000000800 */
[----:B----4-:R-:W-:Y:S01]  /*3cd0*/  UISETP.NE.U32.AND UP3, UPT, UR4, URZ, UPT ;  /* 0x000000ff0400728c */ /* 0x010fe2000bf65070 */
[----:B--2---:R-:W-:Y:S01]  /*3ce0*/  ISETP.NE.AND P1, PT, R0, 0x1, PT ;  /* 0x000000010000780c */ /* 0x004fe20003f25270 */
[----:B------:R-:W-:-:S02]  /*3cf0*/  UPRMT UR37, UR37, 0x654, UR7 ;  /* 0x0000065425257896 */ /* 0x000fc40008000007 */
[----:B------:R-:W-:-:S03]  /*3d00*/  UISETP.NE.AND.EX UP3, UPT, UR5, URZ, UPT, UP3 ;  /* 0x000000ff0500728c */ /* 0x000fc6000bf65330 */
[----:B------:R-:W2:Y:S08]  /*3d10*/  LDC.64 R32, c[0x0][0x348] ;  /* 0x0000d200ff207b82 */ /* 0x000eb00000000a00 */
[----:B------:R-:W4:Y:S08]  /*3d20*/  LDC.64 R16, c[0x0][0xb10] ;  /* 0x0002c400ff107b82 */ /* 0x000f300000000a00 */
[----:B------:R-:W1:Y:S08]  /*3d30*/  LDC.64 R6, c[0x0][0xb18] ;  /* 0x0002c600ff067b82 */ /* 0x000e700000000a00 */
[----:B------:R-:W1:Y:S08]  /*3d40*/  LDC.64 R4, c[0x0][0xb28] ;  /* 0x0002ca00ff047b82 */ /* 0x000e700000000a00 */
[----:B---3--:R-:W1:Y:S02]  /*3d50*/  LDC R24, c[0x0][0x374] ;  /* 0x0000dd00ff187b82 */ /* 0x008e640000000800 */
.L_x_79:
[C---:B------:R-:W-:Y:S02]  /*3d60*/  LEA R0, R29.reuse, UR6, 0x3 ;  /* 0x000000061d007c11 */ /* 0x040fe4000f8e18ff */
[----:B------:R-:W-:Y:S02]  /*3d70*/  SHF.L.U32 R3, R28, 0x1f, RZ ;  /* 0x0000001f1c037819 */ /* 0x000fe400000006ff */
[----:B------:R-:W-:Y:S02]  /*3d80*/  LEA R20, R29, UR6, 0x4 ;  /* 0x000000061d147c11 */ /* 0x000fe4000f8e20ff */
[----:B---3--:R-:W3:Y:S02]  /*3d90*/  SYNCS.PHASECHK.TRANS64.TRYWAIT P0, [R0+URZ+0xa0], R3 ;  /* 0x0000a003000075a7 */ /* 0x008ee400080011ff */
[----:B---3--:R-:W-:Y:S05]  /*3da0*/  @!P0 BRA `(.L_x_72) ;  /* 0x0000003400908947 */ /* 0x008fea0003800000 */
.L_x_134:
[----:B------:R-:W-:Y:S01]  /*3db0*/  ISETP.GE.AND P0, PT, R72, 0x1, PT ;  /* 0x000000014800780c */ /* 0x000fe20003f06270 */
[----:B------:R-:W1:Y:S01]  /*3dc0*/  LDS.128 R20, [R20+0x130] ;  /* 0x0001300014147984 */ /* 0x000e620000000c00 */
[----:B------:R-:W-:Y:S01]  /*3dd0*/  ISETP.NE.U32.AND P4, PT, RZ, UR4, PT ;  /* 0x00000004ff007c0c */ /* 0x000fe2000bf85070 */
[----:B---3--:R-:W-:Y:S01]  /*3de0*/  VIADD R0, R0, 0xb0 ;  /* 0x000000b000007836 */ /* 0x008fe20000000000 */
[----:B------:R-:W-:Y:S02]  /*3df0*/  SHF.L.U32 R26, R30, 0x1f, RZ ;  /* 0x0000001f1e1a7819 */ /* 0x000fe400000006ff */
[----:B------:R-:W-:Y:S02]  /*3e00*/  ISETP.NE.AND.EX P4, PT, RZ, UR5, PT, P4 ;  /* 0x00000005ff007c0c */ /* 0x000fe4000bf85340 */
[----:B------:R-:W-:Y:S01]  /*3e10*/  PRMT R0, RZ, 0x654, R0 ;  /* 0x00000654ff007816 */ /* 0x000fe20000000000 */
[----:B------:R-:W-:Y:S01]  /*3e20*/  @!PT LDS RZ, [RZ] ;  /* 0x00000000fffff984 */ /* 0x000fe20000000800 */
[----:B------:R-:W-:Y:S01]  /*3e30*/  @!PT LDS RZ, [RZ] ;  /* 0x00000000fffff984 */ /* 0x000fe20000000800 */
[----:B------:R-:W-:Y:S01]  /*3e40*/  @!PT LDS RZ, [RZ] ;  /* 0x00000000fffff984 */ /* 0x000fe20000000800 */
[----:B------:R-:W-:Y:S01]  /*3e50*/  @!PT LDS RZ, [RZ] ;  /* 0x00000000fffff984 */ /* 0x000fe20000000800 */
[----:B------:R3:W-:Y:S06]  /*3e60*/  MEMBAR.ALL.CTA ;  /* 0x0000000000007992 */ /* 0x0007ec0000008000 */
[----:B---3--:R-:W3:Y:S02]  /*3e70*/  FENCE.VIEW.ASYNC.S ;  /* 0x00000000000073c6 */ /* 0x008ee40000000000 */
[----:B---3--:R3:W-:Y:S01]  /*3e80*/  SYNCS.ARRIVE.TRANS64.RED.A1T0 RZ, [R0+URZ], RZ ;  /* 0x000000ff00ff79a7 */ /* 0x0087e200081004ff */
[----:B-1----:R-:W-:Y:S11]  /*3e90*/  LOP3.LUT P3, RZ, R22, 0x1, RZ, 0xc0, !PT ;  /* 0x0000000116ff7812 */ /* 0x002ff6000786c0ff */
[----:B------:R-:W-:Y:S02]  /*3ea0*/  @!UPT UIADD3 URZ, UPT, UPT, URZ, URZ, URZ ;  /* 0x000000fffffff290 */ /* 0x000fe4000fffe0ff */
[----:B------:R-:W-:Y:S02]  /*3eb0*/  @P3 MOV R13, R20 ;  /* 0x00000014000d3202 */ /* 0x000fe40000000f00 */
[----:B------:R-:W-:Y:S01]  /*3ec0*/  @P3 LOP3.LUT R8, R21, 0xffff, RZ, 0xc0, !PT ;  /* 0x0000ffff15083812 */ /* 0x000fe200078ec0ff */
[----:B---3--:R-:W-:Y:S06]  /*3ed0*/  @!P0 BRA `(.L_x_73) ;  /* 0x0000000000a48947 */ /* 0x008fec0003800000 */
[----:B------:R-:W-:Y:S01]  /*3ee0*/  IMAD.HI.U32 R31, R24, R7, RZ ;  /* 0x00000007181f7227 */ /* 0x000fe200078e00ff */
[----:B------:R-:W-:Y:S02]  /*3ef0*/  ISETP.NE.AND P0, PT, R6, 0x1, PT ;  /* 0x000000010600780c */ /* 0x000fe40003f05270 */
[----:B------:R-:W-:Y:S01]  /*3f00*/  ISETP.NE.AND P2, PT, R72, 0x1, PT ;  /* 0x000000014800780c */ /* 0x000fe20003f45270 */
[----:B----4-:R-:W-:Y:S01]  /*3f10*/  IMAD.HI.U32 R34, R19, R16, RZ ;  /* 0x0000001013227227 */ /* 0x010fe200078e00ff */
[----:B------:R-:W-:Y:S02]  /*3f20*/  SHF.R.U32.HI R31, RZ, R18, R31 ;  /* 0x00000012ff1f7219 */ /* 0x000fe4000001161f */
[----:B------:R-:W-:Y:S01]  /*3f30*/  ISETP.NE.AND P5, PT, R2, 0x1, PT ;  /* 0x000000010200780c */ /* 0x000fe20003fa5270 */
[----:B------:R-:W-:Y:S01]  /*3f40*/  IMAD.HI.U32 R36, R13, R16, RZ ;  /* 0x000000100d247227 */ /* 0x000fe200078e00ff */
[----:B------:R-:W-:Y:S02]  /*3f50*/  SHF.R.U32.HI R34, RZ, R17, R34 ;  /* 0x00000011ff227219 */ /* 0x000fe40000011622 */
[----:B------:R-:W-:Y:S01]  /*3f60*/  SEL R3, R24, R31, !P0 ;  /* 0x0000001f18037207 */ /* 0x000fe20004000000 */
[C---:B------:R-:W-:Y:S01]  /*3f70*/  IMAD.HI.U32 R31, R8.reuse, R7, RZ ;  /* 0x00000007081f7227 */ /* 0x040fe200078e00ff */
[----:B------:R-:W-:Y:S02]  /*3f80*/  SEL R11, R19, R34, !P5 ;  /* 0x00000022130b7207 */ /* 0x000fe40006800000 */
[----:B------:R-:W-:Y:S01]  /*3f90*/  SHF.R.U32.HI R36, RZ, R17, R36 ;  /* 0x00000011ff247219 */ /* 0x000fe20000011624 */
[----:B------:R-:W-:Y:S01]  /*3fa0*/  IMAD.HI.U32 R38, R3, R4, RZ ;  /* 0x0000000403267227 */ /* 0x000fe200078e00ff */
[----:B------:R-:W-:Y:S03]  /*3fb0*/  SHF.R.U32.HI R31, RZ, R18, R31 ;  /* 0x00000012ff1f7219 */ /* 0x000fe6000001161f */
[----:B------:R-:W-:Y:S01]  /*3fc0*/  IMAD.HI.U32 R34, R11, R4, RZ ;  /* 0x000000040b227227 */ /* 0x000fe200078e00ff */
[----:B------:R-:W-:Y:S02]  /*3fd0*/  @P2 SHF.R.U32.HI R3, RZ, R5, R38 ;  /* 0x00000005ff032219 */ /* 0x000fe40000011626 */
[----:B------:R-:W-:Y:S02]  /*3fe0*/  SEL R9, R8, R31, !P0 ;  /* 0x0000001f08097207 */ /* 0x000fe40004000000 */
[----:B------:R-:W-:Y:S01]  /*3ff0*/  @P2 SHF.R.U32.HI R11, RZ, R5, R34 ;  /* 0x00000005ff0b2219 */ /* 0x000fe20000011622 */
[C---:B------:R-:W-:Y:S01]  /*4000*/  IMAD R10, R72.reuse, R3, RZ ;  /* 0x00000003480a7224 */ /* 0x040fe200078e02ff */
[----:B------:R-:W-:Y:S01]  /*4010*/  SEL R3, R13, R36, !P5 ;  /* 0x000000240d037207 */ /* 0x000fe20006800000 */
[C---:B------:R-:W-:Y:S03]  /*4020*/  IMAD.HI.U32 R14, R9.reuse, R4, RZ ;  /* 0x00000004090e7227 */ /* 0x040fe600078e00ff */
[----:B------:R-:W-:Y:S01]  /*4030*/  ISETP.GE.AND P0, PT, R9, R10, PT ;  /* 0x0000000a0900720c */ /* 0x000fe20003f06270 */
[C---:B------:R-:W-:Y:S01]  /*4040*/  IMAD R12, R72.reuse, R11, RZ ;  /* 0x0000000b480c7224 */ /* 0x040fe200078e02ff */
[-C--:B------:R-:W-:Y:S04]  /*4050*/  SHF.R.U32.HI R14, RZ, R5.reuse, R14 ;  /* 0x00000005ff0e7219 */ /* 0x080fe8000001160e */
[----:B------:R-:W-:Y:S02]  /*4060*/  ISETP.GE.OR P0, PT, R3, R12, P0 ;  /* 0x0000000c0300720c */ /* 0x000fe40000706670 */
[----:B------:R-:W-:Y:S05]  /*4070*/  SEL R15, R9, R14, !P2 ;  /* 0x0000000e090f7207 */ /* 0x000fea0005000000 */
[----:B------:R-:W-:Y:S04]  /*4080*/  IMAD.MOV R14, RZ, RZ, -R15 ;  /* 0x000000ffff0e7224 */ /* 0x000fe800078e0a0f */
[----:B------:R-:W-:Y:S02]  /*4090*/  IMAD R14, R72, R14, R9 ;  /* 0x0000000e480e7224 */ /* 0x000fe400078e0209 */
[C---:B------:R-:W-:Y:S05]  /*40a0*/  @!P0 IMAD.HI.U32 R10, R3.reuse, R4, RZ ;  /* 0x00000004030a8227 */ /* 0x040fea00078e00ff */
[----:B------:R-:W-:Y:S04]  /*40b0*/  @!P0 SHF.R.U32.HI R10, RZ, R5, R10 ;  /* 0x00000005ff0a8219 */ /* 0x000fe8000001160a */
[----:B------:R-:W-:Y:S01]  /*40c0*/  @!P0 SEL R0, R3, R10, !P2 ;  /* 0x0000000a03008207 */ /* 0x000fe20005000000 */
[----:B------:R-:W-:Y:S03]  /*40d0*/  IMAD.MOV R10, RZ, RZ, -R3 ;  /* 0x000000ffff0a7224 */ /* 0x000fe600078e0a03 */
[----:B------:R-:W-:Y:S01]  /*40e0*/  @!P0 IADD3 R15, PT, PT, R15, -R0, RZ ;  /* 0x800000000f0f8210 */ /* 0x000fe20007ffe0ff */
[----:B------:R-:W-:Y:S01]  /*40f0*/  @!P0 IMAD R0, R11, R14, R0 ;  /* 0x0000000e0b008224 */ /* 0x000fe200078e0200 */
[----:B------:R-:W-:Y:S01]  /*4100*/  IADD3 R11, PT, PT, -R9, RZ, RZ ;  /* 0x000000ff090b7210 */ /* 0x000fe20007ffe1ff */
[----:B------:R-:W-:Y:S02]  /*4110*/  IMAD R13, R2, R10, R13 ;  /* 0x0000000a020d7224 */ /* 0x000fe400078e020d */
[----:B------:R-:W-:Y:S02]  /*4120*/  @!P0 IMAD R9, R15, R72, R3 ;  /* 0x000000480f098224 */ /* 0x000fe400078e0203 */
[----:B------:R-:W-:Y:S02]  /*4130*/  @!P0 IMAD.MOV.U32 R3, RZ, RZ, R0 ;  /* 0x000000ffff038224 */ /* 0x000fe400078e0000 */
[----:B------:R-:W-:Y:S02]  /*4140*/  IMAD R8, R6, R11, R8 ;  /* 0x0000000b06087224 */ /* 0x000fe400078e0208 */
[----:B------:R-:W-:Y:S02]  /*4150*/  IMAD R13, R3, R2, R13 ;  /* 0x00000002030d7224 */ /* 0x000fe400078e020d */
[----:B------:R-:W-:Y:S02]  /*4160*/  IMAD R8, R9, R6, R8 ;  /* 0x0000000609087224 */ /* 0x000fe400078e0208 */
.L_x_73:
[----:B------:R-:W-:Y:S05]  /*4170*/  BRA.U UP1, `(.L_x_74) ;  /* 0x0000000101107547 */ /* 0x000fea000b800000 */
[----:B------:R-:W-:Y:S04]  /*4180*/  MOV R0, UR13 ;  /* 0x0000000d00007c02 */ /* 0x000fe80008000f00 */
[----:B------:R-:W-:Y:S04]  /*4190*/  SHF.L.U32 R3, R0, 0x1f, RZ ;  /* 0x0000001f00037819 */ /* 0x000fe800000006ff */
[----:B------:R-:W1:Y:S02]  /*41a0*/  SYNCS.PHASECHK.TRANS64.TRYWAIT P0, [UR6+0x98], R3 ;  /* 0x00009803ff0075a7 */ /* 0x000e640008001106 */
[----:B-1----:R-:W-:Y:S05]  /*41b0*/  @!P0 BRA `(.L_x_75) ;  /* 0x0000003000a08947 */ /* 0x002fea0003800000 */
.L_x_74:
[----:B------:R-:W-:Y:S05]  /*41c0*/  BRA.U !UP3, `(.L_x_76) ;  /* 0x000000010b347547 */ /* 0x000fea000b800000 */
[----:B------:R-:W-:Y:S01]  /*41d0*/  UPLOP3.LUT UP0, UPT, UPT, UPT, UP2, 0x80, 0x8 ;  /* 0x000000000008789c */ /* 0x000fe20003f0f020 */
[----:B-1----:R-:W-:Y:S02]  /*41e0*/  HFMA2 R0, -RZ, RZ, 0, 5.9604644775390625e-08 ;  /* 0x00000001ff007431 */ /* 0x002fe400000001ff */
[----:B------:R-:W-:Y:S03]  /*41f0*/  IMAD.MOV.U32 R164, RZ, RZ, 0x1 ;  /* 0x00000001ffa47424 */ /* 0x000fe600078e00ff */
[----:B------:R-:W-:Y:S05]  /*4200*/  PLOP3.LUT P0, PT, PT, PT, UP0, 0x80, 0x8 ;  /* 0x000000000008781c */ /* 0x000fea0003f0f008 */
[----:B------:R-:W1:Y:S01]  /*4210*/  @UP0 LDCU.64 UR8, c[0x0][0x888] ;  /* 0x00011100ff0807ac */ /* 0x000e620008000a00 */
[----:B------:R-:W-:Y:S07]  /*4220*/  @UP0 UIMAD UR7, UR36, UR4, URZ ;  /* 0x00000004240702a4 */ /* 0x000fee000f8e02ff */
[----:B------:R-:W-:Y:S01]  /*4230*/  @!P0 PRMT R164, R0, 0x7610, R164 ;  /* 0x0000761000a48816 */ /* 0x000fe200000000a4 */
[----:B-1----:R-:W-:Y:S03]  /*4240*/  @UP0 UIMAD.WIDE UR8, UR7, 0x4, UR8 ;  /* 0x00000004070808a5 */ /* 0x002fe6000f8e0208 */
[----:B------:R-:W1:Y:S03]  /*4250*/  @!UP0 LDCU UR7, c[0x0][0x880] ;  /* 0x00011000ff0787ac */ /* 0x000e660008000800 */
[----:B------:R-:W-:Y:S01]  /*4260*/  IMAD.U32 R10, RZ, RZ, UR8 ;  /* 0x00000008ff0a7e24 */ /* 0x000fe2000f8e00ff */
[----:B------:R-:W-:Y:S05]  /*4270*/  MOV R11, UR9 ;  /* 0x00000009000b7c02 */ /* 0x000fea0008000f00 */
[----:B-----5:R3:W5:Y:S02]  /*4280*/  @P0 LDG.E R81, desc[UR40][R10.64] ;  /* 0x000000280a510981 */ /* 0x020764000c1e1900 */
[----:B-1-3--:R-:W-:Y:S07]  /*4290*/  @!P0 IMAD.U32 R81, RZ, RZ, UR7 ;  /* 0x00000007ff518e24 */ /* 0x00afee000f8e00ff */
.L_x_76:
[----:B-----5:R-:W-:Y:S01]  /*42a0*/  @!P4 FSETP.EQ.AND P5, PT, R81, RZ, PT ;  /* 0x000000ff5100c20b */ /* 0x020fe20003fa2000 */
[----:B------:R-:W-:Y:S01]  /*42b0*/  @!UPT UIADD3 URZ, UPT, UPT, URZ, URZ, URZ ;  /* 0x000000fffffff290 */ /* 0x000fe2000fffe0ff */
[----:B------:R-:W-:Y:S11]  /*42c0*/  @!P4 BRA `(.L_x_77) ;  /* 0x000000000014c947 */ /* 0x000ff60003800000 */
[----:B------:R-:W-:Y:S02]  /*42d0*/  LOP3.LUT P0, RZ, R164, 0xff, RZ, 0xc0, !PT ;  /* 0x000000ffa4ff7812 */ /* 0x000fe4000780c0ff */
[----:B------:R-:W-:Y:S04]  /*42e0*/  PLOP3.LUT P5, PT, PT, PT, UP0, 0x80, 0x8 ;  /* 0x000000000008781c */ /* 0x000fe80003faf008 */
[----:B------:R-:W-:Y:S07]  /*42f0*/  PLOP3.LUT P5, PT, P5, PT, PT, 0x8, 0x80 ;  /* 0x000000000080781c */ /* 0x000fee0002fae170 */
[----:B------:R-:W-:Y:S11]  /*4300*/  @P0 FSETP.EQ.AND P5, PT, R81, RZ, PT ;  /* 0x000000ff5100020b */ /* 0x000ff60003fa2000 */
[----:B------:R-:W-:Y:S02]  /*4310*/  @!UPT UIADD3 URZ, UPT, UPT, URZ, URZ, URZ ;  /* 0x000000fffffff290 */ /* 0x000fe4000fffe0ff */
.L_x_77:
[----:B------:R-:W3:Y:S01]  /*4320*/  SYNCS.PHASECHK.TRANS64.TRYWAIT P4, [UR6+0x88], R26 ;  /* 0x0000881aff0075a7 */ /* 0x000ee20008081106 */
[----:B------:R-:W-:Y:S01]  /*4330*/  @P3 SHF.R.U32.HI R27, RZ, 0x10, R21 ;  /* 0x00000010ff1b3819 */ /* 0x000fe20000011615 */
[----:B------:R-:W-:Y:S01]  /*4340*/  VIADD R29, R29, 0x1 ;  /* 0x000000011d1d7836 */ /* 0x000fe20000000000 */
[----:B------:R-:W5:Y:S08]  /*4350*/  LDC.64 R14, c[0x0][0xb10] ;  /* 0x0002c400ff0e7b82 */ /* 0x000f700000000a00 */
[----:B------:R-:W2:Y:S08]  /*4360*/  LDC.64 R10, c[0x0][0xb18] ;  /* 0x0002c600ff0a7b82 */ /* 0x000eb00000000a00 */
[----:B-1----:R-:W1:Y:S08]  /*4370*/  @!P1 LDC R0, c[0x0][0xb20] ;  /* 0x0002c800ff009b82 */ /* 0x002e700000000800 */
[----:B------:R-:W4:Y:S01]  /*4380*/  @!P1 LDC R3, c[0x0][0xb0c] ;  /* 0x0002c300ff039b82 */ /* 0x000f220000000800 */
[----:B-----5:R-:W-:Y:S05]  /*4390*/  @!P1 IMAD.HI.U32 R14, R13, R14, RZ ;  /* 0x0000000e0d0e9227 */ /* 0x020fea00078e00ff */
[----:B------:R-:W-:Y:S01]  /*43a0*/  @!P1 SHF.R.U32.HI R14, RZ, R15, R14 ;  /* 0x0000000fff0e9219 */ /* 0x000fe2000001160e */
[----:B--2---:R-:W-:Y:S01]  /*43b0*/  @!P1 IMAD.HI.U32 R11, R8, R11, RZ ;  /* 0x0000000b080b9227 */ /* 0x004fe200078e00ff */
[----:B------:R-:W-:Y:S04]  /*43c0*/  @!P1 ISETP.NE.AND P0, PT, R10, 0x1, PT ;  /* 0x000000010a00980c */ /* 0x000fe80003f05270 */
[----:B-1----:R-:W-:Y:S02]  /*43d0*/  @!P1 SHF.R.U32.HI R9, RZ, R0, R11 ;  /* 0x00000000ff099219 */ /* 0x002fe4000001160b */
[----:B----4-:R-:W-:Y:S02]  /*43e0*/  @!P1 ISETP.NE.AND P2, PT, R3, 0x1, PT ;  /* 0x000000010300980c */ /* 0x010fe40003f45270 */
[----:B------:R-:W-:Y:S02]  /*43f0*/  @!P1 SEL R9, R8, R9, !P0 ;  /* 0x0000000908099207 */ /* 0x000fe40004000000 */
[----:B------:R-:W-:Y:S02]  /*4400*/  ELECT P0, URZ, PT ;  /* 0x0000000000ff782f */ /* 0x000fe40003800000 */
[----:B------:R-:W-:Y:S05]  /*4410*/  @!P1 SEL R14, R13, R14, !P2 ;  /* 0x0000000e0d0e9207 */ /* 0x000fea0005000000 */
[----:B------:R-:W-:Y:S02]  /*4420*/  @!P1 IMAD.IADD R0, R9, 0x1, -R14 ;  /* 0x0000000109009824 */ /* 0x000fe400078e0a0e */
[----:B------:R-:W-:Y:S02]  /*4430*/  @!P1 IMAD.IADD R9, R14, 0x1, -R9 ;  /* 0x000000010e099824 */ /* 0x000fe400078e0a09 */
[----:B------:R-:W-:Y:S02]  /*4440*/  @!P1 IMAD R13, R0, R3, R13 ;  /* 0x00000003000d9224 */ /* 0x000fe400078e020d */
[----:B------:R-:W-:Y:S01]  /*4450*/  @!P1 IMAD R8, R9, R10, R8 ;  /* 0x0000000a09089224 */ /* 0x000fe200078e0208 */
[----:B---3--:R-:W-:Y:S06]  /*4460*/  @!P4 BRA `(.L_x_78) ;  /* 0x00000030000cc947 */ /* 0x008fec0003800000 */
.L_x_137:
[----:B------:R-:W-:Y:S01]  /*4470*/  PLOP3.LUT P5, PT, P5, P0, PT, 0xf2, 0x2f ;  /* 0x00000000002f781c */ /* 0x000fe20002fa1e72 */
[----:B------:R-:W-:Y:S01]  /*4480*/  UMOV UR14, 0x0 ;  /* 0x00000000000e7882 */ /* 0x000fe20000000000 */
[----:B------:R-:W-:Y:S01]  /*4490*/  LOP3.LUT R30, R30, 0x1, RZ, 0x3c, !PT ;  /* 0x000000011e1e7812 */ /* 0x000fe200078e3cff */
[----:B------:R-:W-:Y:S01]  /*44a0*/  UMOV UR15, 0x10000000 ;  /* 0x10000000000f7882 */ /* 0x000fe20000000000 */
[----:B------:R-:W-:Y:S01]  /*44b0*/  UMOV UR12, UR36 ;  /* 0x00000024000c7c82 */ /* 0x000fe20008000000 */
[----:B------:R-:W-:Y:S08]  /*44c0*/  @P3 R2UR UR36, R27 ;  /* 0x000000001b2432ca */ /* 0x000ff000000e0000 */
[----:B-1----:R-:W-:Y:S01]  /*44d0*/  @!P5 IADD3 R3, P0, PT, R32, 0x580, RZ ;  /* 0x000005802003d810 */ /* 0x002fe20007f1e0ff */
[----:B------:R-:W-:Y:S01]  /*44e0*/  @!P5 IMAD.SHL.U32 R155, R155, 0x40, RZ ;  /* 0x000000409b9bd824 */ /* 0x000fe200078e00ff */
[----:B------:R-:W-:Y:S01]  /*44f0*/  VOTEU.ALL UP1, P5 ;  /* 0x0000000000ff7886 */ /* 0x000fe20002820000 */
[----:B------:R-:W-:Y:S01]  /*4500*/  @!P5 IMAD.SHL.U32 R165, R165, 0x80, RZ ;  /* 0x00000080a5a5d824 */ /* 0x000fe200078e00ff */
[----:B------:R-:W-:Y:S01]  /*4510*/  @!P5 R2UR UR8, R3 ;  /* 0x000000000308d2ca */ /* 0x000fe200000e0000 */
[----:B------:R-:W-:Y:S01]  /*4520*/  @!P5 IMAD.X R0, RZ, RZ, R33, P0 ;  /* 0x000000ffff00d224 */ /* 0x000fe200000e0621 */
[----:B------:R-:W-:Y:S01]  /*4530*/  @!P5 R2UR UR10, R155 ;  /* 0x000000009b0ad2ca */ /* 0x000fe200000e0000 */
[----:B------:R-:W-:Y:S01]  /*4540*/  @!UP1 UIADD3 UR9, UPT, UPT, UR6, 0x80, URZ ;  /* 0x0000008006099890 */ /* 0x000fe2000fffe0ff */
[----:B------:R-:W-:Y:S01]  /*4550*/  @!P5 R2UR UR11, R165 ;  /* 0x00000000a50bd2ca */ /* 0x000fe200000e0000 */
[----:B------:R-:W-:Y:S01]  /*4560*/  IMAD.IADD R155, R8, 0x1, R143 ;  /* 0x00000001089b7824 */ /* 0x000fe200078e028f */
[----:B------:R-:W-:Y:S01]  /*4570*/  @!P5 R2UR UR7, R0 ;  /* 0x000000000007d2ca */ /* 0x000fe200000e0000 */
[----:B------:R-:W-:Y:S01]  /*4580*/  IMAD.IADD R165, R13, 0x1, R154 ;  /* 0x000000010da57824 */ /* 0x000fe200078e029a */
[C---:B------:R-:W-:Y:S04]  /*4590*/  ISETP.NE.AND P0, PT, R29.reuse, 0x2, PT ;  /* 0x000000021d00780c */ /* 0x040fe80003f05270 */
[----:B------:R-:W-:Y:S01]  /*45a0*/  SEL R3, RZ, 0x1, P0 ;  /* 0x00000001ff037807 */ /* 0x000fe20000000000 */
[----:B------:R-:W-:Y:S01]  /*45b0*/  IMAD.U32 R10, RZ, RZ, UR8 ;  /* 0x00000008ff0a7e24 */ /* 0x000fe2000f8e00ff */
[----:B------:R-:W-:Y:S01]  /*45c0*/  @!UP1 UIADD3 UR8, UPT, UPT, UR6, 0x200, URZ ;  /* 0x0000020006089890 */ /* 0x000fe2000fffe0ff */
[----:B------:R-:W-:Y:S01]  /*45d0*/  SEL R29, R29, RZ, P0 ;  /* 0x000000ff1d1d7207 */ /* 0x000fe20000000000 */
[----:B------:R-:W-:Y:S01]  /*45e0*/  VOTEU.ALL UP1, P5 ;  /* 0x0000000000ff7886 */ /* 0x000fe20002820000 */
[----:B------:R-:W-:Y:S02]  /*45f0*/  LOP3.LUT R28, R28, R3, RZ, 0x3c, !PT ;  /* 0x000000031c1c7212 */ /* 0x000fe400078e3cff */
[----:B------:R-:W-:Y:S01]  /*4600*/  IMAD.U32 R11, RZ, RZ, UR7 ;  /* 0x00000007ff0b7e24 */ /* 0x000fe2000f8e00ff */
[----:B------:R-:W-:Y:S04]  /*4610*/  @!P5 R2UR UR16, R10 ;  /* 0x000000000a10d2ca */ /* 0x000fe800000e0000 */
[----:B------:R-:W-:Y:S11]  /*4620*/  @!P5 R2UR UR17, R11 ;  /* 0x000000000b11d2ca */ /* 0x000ff600000e0000 */
[----:B------:R-:W-:Y:S02]  /*4630*/  @!UPT UIADD3 URZ, UPT, UPT, URZ, URZ, URZ ;  /* 0x000000fffffff290 */ /* 0x000fe4000fffe0ff */
[----:B------:R3:W-:Y:S01]  /*4640*/  @!UP1 UTMALDG.3D [UR8], [UR16], desc[UR14] ;  /* 0x00000e08100095b4 */ /* 0x0007e20008011000 */
[----:B------:R3:W-:Y:S01]  /*4650*/  @!P5 SYNCS.ARRIVE.TRANS64.RED.A0TR RZ, [UR6+0x80], R25 ;  /* 0x00008019ffffd9a7 */ /* 0x0007e20008300406 */
[----:B------:R-:W-:Y:S01]  /*4660*/  UPLOP3.LUT UP1, UPT, UPT, UPT, UPT, 0x80, 0x8 ;  /* 0x000000000008789c */ /* 0x000fe20003f2f070 */
[----:B------:R-:W-:Y:S01]  /*4670*/  SYNCS.ARRIVE.TRANS64.RED.A1T0 RZ, [UR37], RZ ;  /* 0x000000ffffff79a7 */ /* 0x000fe20008100425 */
[----:B------:R-:W-:Y:S09]  /*4680*/  @P3 BRA `(.L_x_79) ;  /* 0xfffffff400b43947 */ /* 0x000ff2000383ffff */
[----:B------:R-:W-:Y:S07]  /*4690*/  MOV R0, UR6 ;  /* 0x0000000600007c02 */ /* 0x000fee0008000f00 */
.L_x_80:
[----:B-1----:R-:W-:-:S04]  /*46a0*/  SHF.L.U32 R3, R30, 0x1f, RZ ;  /* 0x0000001f1e037819 */ /* 0x002fc800000006ff */
[----:B------:R1:W2:Y:S03]  /*46b0*/  SYNCS.PHASECHK.TRANS64.TRYWAIT P0, [R0+URZ+0x88], R3 ;  /* 0x00008803000075a7 */ /* 0x0002a600080011ff */
[----:B--2---:R-:W-:Y:S05]  /*46c0*/  @!P0 NANOSLEEP.SYNCS 0x989680 ;  /* 0x009896800000895d */ /* 0x004fea0003900000 */
[----:B------:R-:W2:Y:S02]  /*46d0*/  @!P0 SYNCS.PHASECHK.TRANS64 P0, [R0+URZ+0x88], R3 ;  /* 0x00008803000085a7 */ /* 0x000ea400080010ff */
[----:B--23--:R-:W-:Y:S05]  /*46e0*/  @P0 EXIT ;  /* 0x000000000000094d */ /* 0x00cfea0003800000 */
[----:B------:R-:W-:Y:S05]  /*46f0*/  BRA `(.L_x_80) ;  /* 0xfffffffc00e87947 */ /* 0x000fea000383ffff */
.L_x_71:
[----:B------:R-:W-:-:S06]  /*4700*/  UISETP.GE.AND UP1, UPT, UR8, 0x4, UPT ;  /* 0x000000040800788c */ /* 0x000fcc000bf26270 */
[----:B------:R-:W-:-:S13]  /*4710*/  PLOP3.LUT P0, PT, PT, PT, UP1, 0x80, 0x8 ;  /* 0x000000000008781c */ /* 0x000fda0003f0f018 */
[----:B------:R-:W-:Y:S05]  /*4720*/  @!P0 EXIT ;  /* 0x000000000000894d */ /* 0x000fea0003800000 */
[----:B------:R-:W-:Y:S01]  /*4730*/  BAR.SYNC.DEFER_BLOCKING 0x6, 0xa0 ;  /* 0x0182800000007b1d */ /* 0x000fe20000010000 */
[C---:B------:R-:W-:Y:S02]  /*4740*/  IMAD.SHL.U32 R3, R166.reuse, 0x40, RZ ;  /* 0x00000040a6037824 */ /* 0x040fe400078e00ff */
[----:B------:R-:W-:Y:S02]  /*4750*/  HFMA2 R76, -RZ, RZ, 0, 0 ;  /* 0x00000000ff4c7431 */ /* 0x000fe400000001ff */
[C---:B------:R-:W-:Y:S01]  /*4760*/  IMAD.SHL.U32 R168, R166.reuse, 0x8, RZ ;  /* 0x00000008a6a87824 */ /* 0x040fe200078e00ff */
[----:B------:R-:W-:Y:S01]  /*4770*/  CS2R R174, SRZ ;  /* 0x0000000000ae7805 */ /* 0x000fe2000001ff00 */
[----:B------:R-:W-:Y:S01]  /*4780*/  IMAD.U32 R79, R166, 0x10000, RZ ;  /* 0x00010000a64f7824 */ /* 0x000fe200078e00ff */
[----:B------:R-:W-:Y:S01]  /*4790*/  UMOV UR43, 0x400 ;  /* 0x00000400002b7882 */ /* 0x000fe20000000000 */
[----:B------:R-:W-:Y:S01]  /*47a0*/  LOP3.LUT R5, R3, 0x180, RZ, 0xc0, !PT ;  /* 0x0000018003057812 */ /* 0x000fe200078ec0ff */
[----:B------:R-:W-:Y:S01]  /*47b0*/  ULEA UR43, UR37, UR43, 0x18 ;  /* 0x0000002b252b7291 */ /* 0x000fe2000f8ec0ff */
[----:B------:R-:W1:Y:S01]  /*47c0*/  LDC R167, c[0x0][0x370] ;  /* 0x0000dc00ffa77b82 */ /* 0x000e620000000800 */
[----:B------:R-:W-:Y:S01]  /*47d0*/  LOP3.LUT R79, R79, 0x600000, RZ, 0xc0, !PT ;  /* 0x006000004f4f7812 */ /* 0x000fe200078ec0ff */
[----:B------:R-:W-:Y:S01]  /*47e0*/  IMAD.MOV.U32 R181, RZ, RZ, RZ ;  /* 0x000000ffffb57224 */ /* 0x000fe200078e00ff */
[----:B------:R-:W-:Y:S01]  /*47f0*/  LOP3.LUT R168, R5, 0x30, R168, 0xf8, !PT ;  /* 0x0000003005a87812 */ /* 0x000fe200078ef8a8 */
[----:B------:R-:W-:Y:S01]  /*4800*/  UIADD3 UR4, UPT, UPT, UR43, 0x2200, URZ ;  /* 0x000022002b047890 */ /* 0x000fe2000fffe0ff */
[----:B------:R-:W-:Y:S01]  /*4810*/  IMAD.MOV.U32 R173, RZ, RZ, RZ ;  /* 0x000000ffffad7224 */ /* 0x000fe200078e00ff */
[----:B------:R-:W2:Y:S01]  /*4820*/  LDCU.64 UR46, c[0x0][0x348] ;  /* 0x00006900ff2e77ac */ /* 0x000ea20008000a00 */
[----:B------:R-:W-:Y:S01]  /*4830*/  LOP3.LUT R168, R168, 0x1e40, R3, 0xf8, !PT ;  /* 0x00001e40a8a87812 */ /* 0x000fe200078ef803 */
[----:B------:R-:W4:Y:S01]  /*4840*/  LDC R74, c[0x0][0xb0c] ;  /* 0x0002c300ff4a7b82 */ /* 0x000f220000000800 */
[----:B------:R-:W-:Y:S01]  /*4850*/  IMAD.SHL.U32 R3, R166, 0x10, RZ ;  /* 0x00000010a6037824 */ /* 0x000fe200078e00ff */
[----:B------:R-:W-:Y:S01]  /*4860*/  MOV R179, UR4 ;  /* 0x0000000400b37c02 */ /* 0x000fe20008000f00 */
[----:B------:R-:W1:Y:S03]  /*4870*/  LDCU.64 UR38, c[0x0][0x888] ;  /* 0x00011100ff2677ac */ /* 0x000e660008000a00 */
[C---:B------:R-:W-:Y:S01]  /*4880*/  LOP3.LUT R5, R3.reuse, 0x20, RZ, 0xc0, !PT ;  /* 0x0000002003057812 */ /* 0x040fe200078ec0ff */
[----:B------:R-:W3:Y:S01]  /*4890*/  LDS R0, [UR43+0x150] ;  /* 0x0001502bff007984 */ /* 0x000ee20008000800 */
[----:B------:R-:W1:Y:S01]  /*48a0*/  LDC R170, c[0x0][0xb20] ;  /* 0x0002c800ffaa7b82 */ /* 0x000e620000000800 */
[----:B------:R-:W-:Y:S01]  /*48b0*/  LOP3.LUT R3, R3, 0x40, RZ, 0xc0, !PT ;  /* 0x0000004003037812 */ /* 0x000fe200078ec0ff */
[----:B------:R-:W-:-:S06]  /*48c0*/  UIADD3 UR42, UPT, UPT, UR43, 0x200, URZ ;  /* 0x000002002b2a7890 */ /* 0x000fcc000fffe0ff */
[----:B------:R-:W1:Y:S08]  /*48d0*/  LDC R73, c[0x0][0xb30] ;  /* 0x0002cc00ff497b82 */ /* 0x000e700000000800 */
[----:B------:R-:W1:Y:S08]  /*48e0*/  LDC.64 R152, c[0x0][0xb10] ;  /* 0x0002c400ff987b82 */ /* 0x000e700000000a00 */
[----:B------:R-:W1:Y:S08]  /*48f0*/  LDC.64 R70, c[0x0][0xb18] ;  /* 0x0002c600ff467b82 */ /* 0x000e700000000a00 */
[----:B------:R-:W1:Y:S01]  /*4900*/  LDC.64 R148, c[0x0][0x888] ;  /* 0x00022200ff947b82 */ /* 0x000e620000000a00 */
[----:B---3--:R-:W-:-:S07]  /*4910*/  IMAD.IADD R79, R0, 0x1, R79 ;  /* 0x00000001004f7824 */ /* 0x008fce00078e024f */
[----:B------:R-:W3:Y:S01]  /*4920*/  LDC.64 R68, c[0x0][0xb28] ;  /* 0x0002ca00ff447b82 */ /* 0x000ee20000000a00 */
[----:B------:R-:W-:-:S05]  /*4930*/  VIADD R0, R168, UR43 ;  /* 0x0000002ba8007c36 */ /* 0x000fca0008000000 */
[--C-:B------:R-:W-:Y:S02]  /*4940*/  IADD3 R178, PT, PT, -R5, 0x200, R0.reuse ;  /* 0x0000020005b27810 */ /* 0x100fe40007ffe100 */
[----:B------:R-:W1:Y:S01]  /*4950*/  LDC.64 R150, c[0x0][0x890] ;  /* 0x00022400ff967b82 */ /* 0x000e620000000a00 */
[----:B------:R-:W-:Y:S02]  /*4960*/  IADD3 R177, PT, PT, -R3, 0x200, R0 ;  /* 0x0000020003b17810 */ /* 0x000fe40007ffe100 */
[----:B------:R-:W-:-:S05]  /*4970*/  IMAD.IADD R176, R178, 0x1, -R3 ;  /* 0x00000001b2b07824 */ /* 0x000fca00078e0a03 */
[----:B------:R-:W1:Y:S08]  /*4980*/  LDC.64 R146, c[0x0][0x8b0] ;  /* 0x00022c00ff927b82 */ /* 0x000e700000000a00 */
[----:B------:R-:W1:Y:S08]  /*4990*/  LDC.64 R144, c[0x0][0x8a8] ;  /* 0x00022a00ff907b82 */ /* 0x000e700000000a00 */
[----:B--2-4-:R-:W1:Y:S02]  /*49a0*/  LDC R172, c[0x0][0x374] ;  /* 0x0000dd00ffac7b82 */ /* 0x014e640000000800 */
.L_x_98:
[C---:B------:R-:W-:Y:S02]  /*49b0*/  LEA R0, R181.reuse, UR43, 0x3 ;  /* 0x0000002bb5007c11 */ /* 0x040fe4000f8e18ff */
[----:B------:R-:W-:Y:S02]  /*49c0*/  SHF.L.U32 R3, R174, 0x1f, RZ ;  /* 0x0000001fae037819 */ /* 0x000fe400000006ff */
[----:B------:R-:W-:Y:S02]  /*49d0*/  LEA R16, R181, UR43, 0x4 ;  /* 0x0000002bb5107c11 */ /* 0x000fe4000f8e20ff */
[----:B--2---:R-:W2:Y:S02]  /*49e0*/  SYNCS.PHASECHK.TRANS64.TRYWAIT P0, [R0+URZ+0xa0], R3 ;  /* 0x0000a003000075a7 */ /* 0x004ea400080011ff */
[----:B-12---:R-:W-:Y:S05]  /*49f0*/  @!P0 BRA `(.L_x_81) ;  /* 0x0000002800c08947 */ /* 0x006fea0003800000 */
.L_x_138:
[----:B------:R-:W4:Y:S01]  /*4a00*/  LDC.64 R12, c[0x0][0xb10] ;  /* 0x0002c400ff0c7b82 */ /* 0x000f220000000a00 */
[----:B------:R-:W3:Y:S01]  /*4a10*/  LDS.128 R16, [R16+0x130] ;  /* 0x0001300010107984 */ /* 0x000ee20000000c00 */
[----:B-1----:R-:W-:Y:S01]  /*4a20*/  ISETP.NE.AND P1, PT, R73, 0x1, PT ;  /* 0x000000014900780c */ /* 0x002fe20003f25270 */
[----:B--2---:R-:W-:Y:S01]  /*4a30*/  VIADD R0, R0, 0xb0 ;  /* 0x000000b000007836 */ /* 0x004fe20000000000 */
[----:B------:R-:W-:Y:S04]  /*4a40*/  ISETP.GE.AND P0, PT, R72, 0x1, PT ;  /* 0x000000014800780c */ /* 0x000fe80003f06270 */
[----:B------:R-:W1:Y:S01]  /*4a50*/  LDC.64 R10, c[0x0][0xb18] ;  /* 0x0002c600ff0a7b82 */ /* 0x000e620000000a00 */
[----:B------:R-:W-:Y:S01]  /*4a60*/  PRMT R0, RZ, 0x654, R0 ;  /* 0x00000654ff007816 */ /* 0x000fe20000000000 */
[----:B------:R-:W-:Y:S01]  /*4a70*/  @!PT LDS RZ, [RZ] ;  /* 0x00000000fffff984 */ /* 0x000fe20000000800 */
[----:B------:R-:W-:Y:S01]  /*4a80*/  @!PT LDS RZ, [RZ] ;  /* 0x00000000fffff984 */ /* 0x000fe20000000800 */
[----:B------:R-:W-:Y:S01]  /*4a90*/  @!PT LDS RZ, [RZ] ;  /* 0x00000000fffff984 */ /* 0x000fe20000000800 */
[----:B------:R-:W-:Y:S01]  /*4aa0*/  @!PT LDS RZ, [RZ] ;  /* 0x00000000fffff984 */ /* 0x000fe20000000800 */
[----:B------:R2:W-:Y:S06]  /*4ab0*/  MEMBAR.ALL.CTA ;  /* 0x0000000000007992 */ /* 0x0005ec0000008000 */
[----:B--2---:R-:W2:Y:S01]  /*4ac0*/  FENCE.VIEW.ASYNC.S ;  /* 0x00000000000073c6 */ /* 0x004ea20000000000 */
[----:B------:R-:W1:Y:S08]  /*4ad0*/  @!P1 LDC R14, c[0x0][0xb20] ;  /* 0x0002c800ff0e9b82 */ /* 0x000e700000000800 */
[----:B------:R-:W1:Y:S01]  /*4ae0*/  @!P1 LDC R9, c[0x0][0xb0c] ;  /* 0x0002c300ff099b82 */ /* 0x000e620000000800 */
[----:B--2---:R2:W-:Y:S01]  /*4af0*/  SYNCS.ARRIVE.TRANS64.RED.A1T0 RZ, [R0+URZ], RZ ;  /* 0x000000ff00ff79a7 */ /* 0x0045e200081004ff */
[----:B---3--:R-:W-:Y:S04]  /*4b00*/  LOP3.LUT P4, RZ, R18, 0x1, RZ, 0xc0, !PT ;  /* 0x0000000112ff7812 */ /* 0x008fe8000788c0ff */
[----:B------:R-:W-:Y:S09]  /*4b10*/  P2R R180, PR, RZ, 0x10 ;  /* 0x00000010ffb47803 */ /* 0x000ff20000000000 */
[----:B------:R-:W-:Y:S02]  /*4b20*/  @P4 MOV R77, R16 ;  /* 0x00000010004d4202 */ /* 0x000fe40000000f00 */
[----:B------:R-:W-:Y:S01]  /*4b30*/  @P4 LOP3.LUT R75, R17, 0xffff, RZ, 0xc0, !PT ;  /* 0x0000ffff114b4812 */ /* 0x000fe200078ec0ff */
[----:B--2-4-:R-:W-:Y:S06]  /*4b40*/  @!P0 BRA `(.L_x_82) ;  /* 0x0000000000a48947 */ /* 0x014fec0003800000 */
[----:B------:R-:W-:Y:S01]  /*4b50*/  IMAD.HI.U32 R21, R172, R71, RZ ;  /* 0x00000047ac157227 */ /* 0x000fe200078e00ff */
[----:B------:R-:W-:Y:S02]  /*4b60*/  ISETP.NE.AND P0, PT, R70, 0x1, PT ;  /* 0x000000014600780c */ /* 0x000fe40003f05270 */
[----:B------:R-:W-:Y:S01]  /*4b70*/  ISETP.NE.AND P2, PT, R72, 0x1, PT ;  /* 0x000000014800780c */ /* 0x000fe20003f45270 */
[----:B------:R-:W-:Y:S01]  /*4b80*/  IMAD.HI.U32 R20, R167, R152, RZ ;  /* 0x00000098a7147227 */ /* 0x000fe200078e00ff */
[----:B------:R-:W-:Y:S02]  /*4b90*/  SHF.R.U32.HI R21, RZ, R170, R21 ;  /* 0x000000aaff157219 */ /* 0x000fe40000011615 */
[----:B------:R-:W-:Y:S01]  /*4ba0*/  ISETP.NE.AND P3, PT, R74, 0x1, PT ;  /* 0x000000014a00780c */ /* 0x000fe20003f65270 */
[----:B------:R-:W-:Y:S01]  /*4bb0*/  IMAD.HI.U32 R24, R77, R152, RZ ;  /* 0x000000984d187227 */ /* 0x000fe200078e00ff */
[----:B------:R-:W-:Y:S02]  /*4bc0*/  SHF.R.U32.HI R20, RZ, R153, R20 ;  /* 0x00000099ff147219 */ /* 0x000fe40000011614 */
[----:B------:R-:W-:Y:S01]  /*4bd0*/  SEL R3, R172, R21, !P0 ;  /* 0x00000015ac037207 */ /* 0x000fe20004000000 */
[----:B------:R-:W-:Y:S01]  /*4be0*/  IMAD.HI.U32 R21, R75, R71, RZ ;  /* 0x000000474b157227 */ /* 0x000fe200078e00ff */
[----:B------:R-:W-:Y:S02]  /*4bf0*/  SEL R7, R167, R20, !P3 ;  /* 0x00000014a7077207 */ /* 0x000fe40005800000 */
[----:B------:R-:W-:Y:S01]  /*4c00*/  SHF.R.U32.HI R24, RZ, R153, R24 ;  /* 0x00000099ff187219 */ /* 0x000fe20000011618 */
[-C--:B------:R-:W-:Y:S04]  /*4c10*/  IMAD.HI.U32 R20, R3, R68.reuse, RZ ;  /* 0x0000004403147227 */ /* 0x080fe800078e00ff */
[----:B------:R-:W-:Y:S01]  /*4c20*/  IMAD.HI.U32 R22, R7, R68, RZ ;  /* 0x0000004407167227 */ /* 0x000fe200078e00ff */
[-C--:B------:R-:W-:Y:S02]  /*4c30*/  @P2 SHF.R.U32.HI R3, RZ, R69.reuse, R20 ;  /* 0x00000045ff032219 */ /* 0x080fe40000011614 */
[----:B------:R-:W-:Y:S02]  /*4c40*/  SHF.R.U32.HI R20, RZ, R170, R21 ;  /* 0x000000aaff147219 */ /* 0x000fe40000011615 */
[----:B------:R-:W-:Y:S01]  /*4c50*/  @P2 SHF.R.U32.HI R7, RZ, R69, R22 ;  /* 0x00000045ff072219 */ /* 0x000fe20000011616 */
[C---:B------:R-:W-:Y:S01]  /*4c60*/  IMAD R2, R72.reuse, R3, RZ ;  /* 0x0000000348027224 */ /* 0x040fe200078e02ff */
[----:B------:R-:W-:Y:S02]  /*4c70*/  SEL R5, R75, R20, !P0 ;  /* 0x000000144b057207 */ /* 0x000fe40004000000 */
[----:B------:R-:W-:Y:S01]  /*4c80*/  SEL R3, R77, R24, !P3 ;  /* 0x000000184d037207 */ /* 0x000fe20005800000 */
[----:B------:R-:W-:Y:S01]  /*4c90*/  IMAD R4, R72, R7, RZ ;  /* 0x0000000748047224 */ /* 0x000fe200078e02ff */
[C---:B------:R-:W-:Y:S01]  /*4ca0*/  ISETP.GE.AND P0, PT, R5.reuse, R2, PT ;  /* 0x000000020500720c */ /* 0x040fe20003f06270 */
[----:B------:R-:W-:Y:S03]  /*4cb0*/  IMAD.HI.U32 R6, R5, R68, RZ ;  /* 0x0000004405067227 */ /* 0x000fe600078e00ff */
[----:B------:R-:W-:Y:S01]  /*4cc0*/  ISETP.GE.OR P0, PT, R3, R4, P0 ;  /* 0x000000040300720c */ /* 0x000fe20000706670 */
[----:B------:R-:W-:Y:S01]  /*4cd0*/  IMAD.MOV R4, RZ, RZ, -R3 ;  /* 0x000000ffff047224 */ /* 0x000fe200078e0a03 */
[-C--:B------:R-:W-:Y:S03]  /*4ce0*/  SHF.R.U32.HI R6, RZ, R69.reuse, R6 ;  /* 0x00000045ff067219 */ /* 0x080fe60000011606 */
[----:B------:R-:W-:Y:S01]  /*4cf0*/  IMAD R77, R74, R4, R77 ;  /* 0x000000044a4d7224 */ /* 0x000fe200078e024d */
[----:B------:R-:W-:Y:S05]  /*4d00*/  SEL R15, R5, R6, !P2 ;  /* 0x00000006050f7207 */ /* 0x000fea0005000000 */
[----:B------:R-:W-:Y:S02]  /*4d10*/  IMAD.MOV R6, RZ, RZ, -R15 ;  /* 0x000000ffff067224 */ /* 0x000fe400078e0a0f */
[C---:B------:R-:W-:Y:S04]  /*4d20*/  @!P0 IMAD.HI.U32 R2, R3.reuse, R68, RZ ;  /* 0x0000004403028227 */ /* 0x040fe800078e00ff */
[----:B------:R-:W-:Y:S01]  /*4d30*/  IMAD R6, R72, R6, R5 ;  /* 0x0000000648067224 */ /* 0x000fe200078e0205 */
[----:B------:R-:W-:Y:S04]  /*4d40*/  @!P0 SHF.R.U32.HI R2, RZ, R69, R2 ;  /* 0x00000045ff028219 */ /* 0x000fe80000011602 */
[----:B------:R-:W-:Y:S02]  /*4d50*/  @!P0 SEL R0, R3, R2, !P2 ;  /* 0x0000000203008207 */ /* 0x000fe40005000000 */
[----:B------:R-:W-:Y:S02]  /*4d60*/  IADD3 R2, PT, PT, -R5, RZ, RZ ;  /* 0x000000ff05027210 */ /* 0x000fe40007ffe1ff */
[----:B------:R-:W-:Y:S01]  /*4d70*/  @!P0 IADD3 R8, PT, PT, R15, -R0, RZ ;  /* 0x800000000f088210 */ /* 0x000fe20007ffe0ff */
[----:B------:R-:W-:Y:S02]  /*4d80*/  @!P0 IMAD R0, R7, R6, R0 ;  /* 0x0000000607008224 */ /* 0x000fe400078e0200 */
[----:B------:R-:W-:Y:S02]  /*4d90*/  IMAD R75, R70, R2, R75 ;  /* 0x00000002464b7224 */ /* 0x000fe400078e024b */
[----:B------:R-:W-:Y:S02]  /*4da0*/  @!P0 IMAD R5, R8, R72, R3 ;  /* 0x0000004808058224 */ /* 0x000fe400078e0203 */
[----:B------:R-:W-:Y:S04]  /*4db0*/  @!P0 IMAD.MOV.U32 R3, RZ, RZ, R0 ;  /* 0x000000ffff038224 */ /* 0x000fe800078e0000 */
[----:B------:R-:W-:Y:S02]  /*4dc0*/  IMAD R77, R3, R74, R77 ;  /* 0x0000004a034d7224 */ /* 0x000fe400078e024d */
[----:B------:R-:W-:Y:S07]  /*4dd0*/  IMAD R75, R5, R70, R75 ;  /* 0x00000046054b7224 */ /* 0x000fee00078e024b */
.L_x_82:
[----:B------:R-:W-:Y:S01]  /*4de0*/  @!P1 IMAD.HI.U32 R0, R77, R12, RZ ;  /* 0x0000000c4d009227 */ /* 0x000fe200078e00ff */
[----:B-1----:R-:W-:Y:S01]  /*4df0*/  @!P1 ISETP.NE.AND P0, PT, R10, 0x1, PT ;  /* 0x000000010a00980c */ /* 0x002fe20003f05270 */
[----:B------:R-:W-:Y:S01]  /*4e00*/  ULOP3.LUT UP0, URZ, UR42, 0x1b0, URZ, 0xc0, !UPT ;  /* 0x000001b02aff7892 */ /* 0x000fe2000f80c0ff */
[----:B------:R-:W-:Y:S01]  /*4e10*/  @!P1 ISETP.NE.AND P2, PT, R9, 0x1, PT ;  /* 0x000000010900980c */ /* 0x000fe20003f45270 */
[----:B------:R-:W-:Y:S01]  /*4e20*/  @!P1 IMAD.HI.U32 R3, R75, R11, RZ ;  /* 0x0000000b4b039227 */ /* 0x000fe200078e00ff */
[----:B------:R-:W-:Y:S02]  /*4e30*/  @!P1 SHF.R.U32.HI R0, RZ, R13, R0 ;  /* 0x0000000dff009219 */ /* 0x000fe40000011600 */
[----:B------:R-:W-:Y:S01]  /*4e40*/  @P4 SHF.R.U32.HI R171, RZ, 0x10, R17 ;  /* 0x00000010ffab4819 */ /* 0x000fe20000011611 */
[----:B------:R-:W-:Y:S01]  /*4e50*/  VIADD R181, R181, 0x1 ;  /* 0x00000001b5b57836 */ /* 0x000fe20000000000 */
[----:B------:R-:W-:Y:S02]  /*4e60*/  @!P1 SHF.R.U32.HI R2, RZ, R14, R3 ;  /* 0x0000000eff029219 */ /* 0x000fe40000011603 */
[----:B------:R-:W-:Y:S02]  /*4e70*/  @!P1 SEL R3, R77, R0, !P2 ;  /* 0x000000004d039207 */ /* 0x000fe40005000000 */
[----:B------:R-:W-:Y:S05]  /*4e80*/  @!P1 SEL R2, R75, R2, !P0 ;  /* 0x000000024b029207 */ /* 0x000fea0004000000 */
[----:B------:R-:W-:Y:S02]  /*4e90*/  @!P1 IMAD.IADD R0, R2, 0x1, -R3 ;  /* 0x0000000102009824 */ /* 0x000fe400078e0a03 */
[----:B------:R-:W-:Y:S02]  /*4ea0*/  @!P1 IMAD.IADD R2, R3, 0x1, -R2 ;  /* 0x0000000103029824 */ /* 0x000fe400078e0a02 */
[----:B------:R-:W-:Y:S02]  /*4eb0*/  @!P1 IMAD R77, R0, R9, R77 ;  /* 0x00000009004d9224 */ /* 0x000fe400078e024d */
[----:B------:R-:W-:Y:S01]  /*4ec0*/  @!P1 IMAD R75, R2, R10, R75 ;  /* 0x0000000a024b9224 */ /* 0x000fe200078e024b */
[----:B------:R-:W-:Y:S06]  /*4ed0*/  BRA.U !UP0, `(.L_x_83) ;  /* 0x0000000108407547 */ /* 0x000fec000b800000 */
[----:B------:R-:W1:Y:S01]  /*4ee0*/  LDCU.64 UR8, c[0x4][0x80] ;  /* 0x01001000ff0877ac */ /* 0x000e620008000a00 */
[----:B------:R-:W-:Y:S01]  /*4ef0*/  MOV R3, 0x0 ;  /* 0x0000000000037802 */ /* 0x000fe20000000f00 */
[----:B------:R-:W-:Y:S02]  /*4f00*/  HFMA2 R12, -RZ, RZ, 0, 5.9604644775390625e-08 ;  /* 0x00000001ff0c7431 */ /* 0x000fe400000001ff */
[----:B------:R-:W-:Y:S02]  /*4f10*/  IMAD.MOV.U32 R8, RZ, RZ, 0x70 ;  /* 0x00000070ff087424 */ /* 0x000fe400078e00ff */
[----:B------:R-:W-:Y:S01]  /*4f20*/  IMAD.MOV.U32 R13, RZ, RZ, RZ ;  /* 0x000000ffff0d7224 */ /* 0x000fe200078e00ff */
[----:B------:R-:W2:Y:S01]  /*4f30*/  LDCU.64 UR6, c[0x4][0x88] ;  /* 0x01001100ff0677ac */ /* 0x000ea20008000a00 */
[----:B------:R-:W3:Y:S01]  /*4f40*/  LDC.64 R2, c[0x4][R3] ;  /* 0x0100000003027b82 */ /* 0x000ee20000000a00 */
[----:B------:R-:W4:Y:S01]  /*4f50*/  LDCU.64 UR4, c[0x4][0x8] ;  /* 0x01000100ff0477ac */ /* 0x000f220008000a00 */
[----:B-1----:R-:W-:Y:S01]  /*4f60*/  MOV R5, UR9 ;  /* 0x0000000900057c02 */ /* 0x002fe20008000f00 */
[----:B------:R-:W-:Y:S01]  /*4f70*/  IMAD.U32 R4, RZ, RZ, UR8 ;  /* 0x00000008ff047e24 */ /* 0x000fe2000f8e00ff */
[----:B--2---:R-:W-:Y:S01]  /*4f80*/  MOV R7, UR7 ;  /* 0x0000000700077c02 */ /* 0x004fe20008000f00 */
[----:B------:R-:W-:Y:S01]  /*4f90*/  IMAD.U32 R6, RZ, RZ, UR6 ;  /* 0x00000006ff067e24 */ /* 0x000fe2000f8e00ff */
[----:B----4-:R-:W-:Y:S01]  /*4fa0*/  MOV R11, UR5 ;  /* 0x00000005000b7c02 */ /* 0x010fe20008000f00 */
[----:B------:R-:W-:Y:S02]  /*4fb0*/  IMAD.U32 R10, RZ, RZ, UR4 ;  /* 0x00000004ff0a7e24 */ /* 0x000fe4000f8e00ff */
[----:B------:R-:W-:Y:S07]  /*4fc0*/  LEPC R20, `(.L_x_83) ;  /* 0x000000001014794e */ /* 0x000fee0000000000 */
[----:B---3-5:R-:W-:Y:S05]  /*4fd0*/  CALL.ABS.NOINC R2 ;  /* 0x0000000002007343 */ /* 0x028fea0003c00000 */
.L_x_83:
[----:B------:R-:W-:Y:S01]  /*4fe0*/  LOP3.LUT P0, RZ, R179, 0x1b0, RZ, 0xc0, !PT ;  /* 0x000001b0b3ff7812 */ /* 0x000fe2000780c0ff */
[----:B------:R-:W-:Y:S11]  /*4ff0*/  BSSY.RECONVERGENT B6, `(.L_x_84) ;  /* 0x0000013000067945 */ /* 0x000ff60003800200 */
[----:B------:R-:W-:Y:S01]  /*5000*/  @!UPT UIADD3 URZ, UPT, UPT, URZ, URZ, URZ ;  /* 0x000000fffffff290 */ /* 0x000fe2000fffe0ff */
[----:B------:R-:W-:Y:S05]  /*5010*/  @!P0 BRA `(.L_x_85) ;  /* 0x0000000000408947 */ /* 0x000fea0003800000 */
        /* <DEDUP_REMOVED lines=16> */
.L_x_85:
[----:B------:R-:W-:Y:S05]  /*5120*/  BSYNC.RECONVERGENT B6 ;  /* 0x0000000000067941 */ /* 0x000fea0003800200 */
.L_x_84:
[----:B------:R-:W-:Y:S01]  /*5130*/  ISETP.NE.U32.AND P3, PT, R150, RZ, PT ;  /* 0x000000ff9600720c */ /* 0x000fe20003f65070 */
[----:B------:R-:W-:Y:S01]  /*5140*/  UISETP.NE.AND UP1, UPT, UR44, URZ, UPT ;  /* 0x000000ff2c00728c */ /* 0x000fe2000bf25270 */
[----:B------:R-:W-:Y:S02]  /*5150*/  ISETP.NE.U32.AND P4, PT, R146, RZ, PT ;  /* 0x000000ff9200720c */ /* 0x000fe40003f85070 */
[----:B------:R-:W-:Y:S02]  /*5160*/  ISETP.NE.AND.EX P3, PT, R151, RZ, PT, P3 ;  /* 0x000000ff9700720c */ /* 0x000fe40003f65330 */
[----:B------:R-:W-:Y:S02]  /*5170*/  PLOP3.LUT P1, PT, PT, PT, PT, 0x8, 0x80 ;  /* 0x000000000080781c */ /* 0x000fe40003f2e170 */
[----:B------:R-:W-:Y:S02]  /*5180*/  PLOP3.LUT P0, PT, PT, PT, UP1, 0x80, 0x8 ;  /* 0x000000000008781c */ /* 0x000fe40003f0f018 */
[----:B------:R-:W-:Y:S02]  /*5190*/  ISETP.NE.AND.EX P4, PT, R147, RZ, PT, P4 ;  /* 0x000000ff9300720c */ /* 0x000fe40003f85340 */
[----:B------:R-:W1:Y:S09]  /*51a0*/  @UP1 LDCU.64 UR4, c[0x0][0x888] ;  /* 0x00011100ff0417ac */ /* 0x000e720008000a00 */
[----:B------:R-:W-:Y:S01]  /*51b0*/  @P0 PLOP3.LUT P1, PT, P3, PT, PT, 0x80, 0x8 ;  /* 0x000000000008081c */ /* 0x000fe20001f2f070 */
[----:B-1----:R-:W-:Y:S04]  /*51c0*/  @UP1 UISETP.NE.U32.AND UP0, UPT, UR4, URZ, UPT ;  /* 0x000000ff0400128c */ /* 0x002fe8000bf05070 */
[----:B------:R-:W-:Y:S04]  /*51d0*/  @UP1 UISETP.NE.AND.EX UP0, UPT, UR5, URZ, UPT, UP0 ;  /* 0x000000ff0500128c */ /* 0x000fe8000bf05300 */
[----:B------:R-:W-:Y:S01]  /*51e0*/  @UP1 USEL UR4, URZ, 0xffffffff, UP0 ;  /* 0xffffffffff041887 */ /* 0x000fe20008000000 */
[----:B------:R-:W-:Y:S11]  /*51f0*/  @!P3 BRA `(.L_x_86) ;  /* 0x00000000002cb947 */ /* 0x000ff60003800000 */
[----:B------:R-:W-:Y:S01]  /*5200*/  ISETP.NE.U32.AND P2, PT, R148, RZ, PT ;  /* 0x000000ff9400720c */ /* 0x000fe20003f45070 */
[----:B------:R-:W-:Y:S03]  /*5210*/  IMAD.MOV.U32 R164, RZ, RZ, 0x1 ;  /* 0x00000001ffa47424 */ /* 0x000fe600078e00ff */
[----:B------:R-:W-:Y:S11]  /*5220*/  ISETP.NE.AND.EX P2, PT, R149, RZ, PT, P2 ;  /* 0x000000ff9500720c */ /* 0x000ff60003f45320 */
[----:B------:R-:W-:Y:S02]  /*5230*/  @!UPT UIADD3 URZ, UPT, UPT, URZ, URZ, URZ ;  /* 0x000000fffffff290 */ /* 0x000fe4000fffe0ff */
[----:B------:R-:W1:Y:S01]  /*5240*/  @P2 LDC.64 R2, c[0x0][0x888] ;  /* 0x00022200ff022b82 */ /* 0x000e620000000a00 */
[----:B------:R-:W-:Y:S04]  /*5250*/  @P2 IMAD R0, R150, UR36, RZ ;  /* 0x0000002496002c24 */ /* 0x000fe8000f8e02ff */
[----:B-1----:R-:W-:Y:S04]  /*5260*/  @P2 IMAD.WIDE R2, R0, 0x4, R2 ;  /* 0x0000000400022825 */ /* 0x002fe800078e0202 */
[----:B------:R-:W-:Y:S01]  /*5270*/  HFMA2 R0, -RZ, RZ, 0, 5.9604644775390625e-08 ;  /* 0x00000001ff007431 */ /* 0x000fe200000001ff */
[----:B-----5:R1:W5:Y:S04]  /*5280*/  @P2 LDG.E R81, desc[UR40][R2.64] ;  /* 0x0000002802512981 */ /* 0x020368000c1e1900 */
[----:B------:R-:W-:Y:S01]  /*5290*/  @!P2 PRMT R164, R0, 0x7610, R164 ;  /* 0x0000761000a4a816 */ /* 0x000fe200000000a4 */
[----:B-1----:R-:W2:Y:S06]  /*52a0*/  @!P2 LDC R81, c[0x0][0x880] ;  /* 0x00022000ff51ab82 */ /* 0x002eac0000000800 */
.L_x_86:
[----:B------:R-:W-:Y:S05]  /*52b0*/  @!P4 BRA `(.L_x_87) ;  /* 0x000000000020c947 */ /* 0x000fea0003800000 */
[----:B------:R-:W-:Y:S04]  /*52c0*/  ISETP.NE.U32.AND P2, PT, R144, RZ, PT ;  /* 0x000000ff9000720c */ /* 0x000fe80003f45070 */
[----:B------:R-:W-:Y:S11]  /*52d0*/  ISETP.NE.AND.EX P2, PT, R145, RZ, PT, P2 ;  /* 0x000000ff9100720c */ /* 0x000ff60003f45320 */
[----:B------:R-:W-:Y:S02]  /*52e0*/  @!UPT UIADD3 URZ, UPT, UPT, URZ, URZ, URZ ;  /* 0x000000fffffff290 */ /* 0x000fe4000fffe0ff */
[----:B------:R-:W1:Y:S01]  /*52f0*/  @P2 LDC.64 R2, c[0x0][0x8a8] ;  /* 0x00022a00ff022b82 */ /* 0x000e620000000a00 */
[----:B------:R-:W-:Y:S04]  /*5300*/  @P2 IMAD R0, R146, UR36, RZ ;  /* 0x0000002492002c24 */ /* 0x000fe8000f8e02ff */
[----:B-1----:R-:W-:Y:S05]  /*5310*/  @P2 IMAD.WIDE R2, R0, 0x4, R2 ;  /* 0x0000000400022825 */ /* 0x002fea00078e0202 */
[----:B-----5:R1:W5:Y:S02]  /*5320*/  @P2 LDG.E R78, desc[UR40][R2.64] ;  /* 0x00000028024e2981 */ /* 0x020364000c1e1900 */
[----:B-1----:R-:W3:Y:S02]  /*5330*/  @!P2 LDC R78, c[0x0][0x8a0] ;  /* 0x00022800ff4eab82 */ /* 0x002ee40000000800 */
.L_x_87:
[----:B--2--5:R-:W-:Y:S01]  /*5340*/  @P0 FSETP.NEU.AND P4, PT, R81, RZ, PT ;  /* 0x000000ff5100020b */ /* 0x024fe20003f8d000 */
[----:B------:R-:W-:Y:S01]  /*5350*/  IMAD.U32 R0, RZ, RZ, UR4 ;  /* 0x00000004ff007e24 */ /* 0x000fe2000f8e00ff */
[----:B------:R-:W-:Y:S01]  /*5360*/  @P0 LOP3.LUT P2, RZ, R164, 0xff, RZ, 0xc0, !PT ;  /* 0x000000ffa4ff0812 */ /* 0x000fe2000784c0ff */
[----:B------:R-:W-:Y:S01]  /*5370*/  BSSY B1, `(.L_x_88) ;  /* 0x000003d000017945 */ /* 0x000fe20003800000 */
[----:B------:R-:W-:Y:S01]  /*5380*/  @P0 SEL R3, RZ, 0xffffffff, P4 ;  /* 0xffffffffff030807 */ /* 0x000fe20002000000 */
[C---:B------:R-:W-:Y:S01]  /*5390*/  IMAD R64, R76.reuse, 0x40, R79 ;  /* 0x000000404c407824 */ /* 0x040fe200078e024f */
[----:B------:R-:W-:Y:S02]  /*53a0*/  LEA R156, R76, UR43, 0x3 ;  /* 0x0000002b4c9c7c11 */ /* 0x000fe4000f8e18ff */
[----:B------:R-:W-:Y:S02]  /*53b0*/  CS2R R86, SRZ ;  /* 0x0000000000567805 */ /* 0x000fe4000001ff00 */
[----:B------:R-:W-:Y:S02]  /*53c0*/  @P1 SEL R3, R0, R3, !P2 ;  /* 0x0000000300031207 */ /* 0x000fe40005000000 */
[----:B------:R-:W-:Y:S02]  /*53d0*/  CS2R R84, SRZ ;  /* 0x0000000000547805 */ /* 0x000fe4000001ff00 */
[----:B------:R-:W-:Y:S02]  /*53e0*/  SHF.L.U32 R5, R175, 0x1f, RZ ;  /* 0x0000001faf057819 */ /* 0x000fe400000006ff */
[----:B------:R-:W-:Y:S02]  /*53f0*/  CS2R R90, SRZ ;  /* 0x00000000005a7805 */ /* 0x000fe4000001ff00 */
[----:B------:R-:W-:Y:S02]  /*5400*/  @P0 LOP3.LUT R3, R3, 0x1, RZ, 0xc0, !PT ;  /* 0x0000000103030812 */ /* 0x000fe400078ec0ff */
[----:B------:R-:W-:Y:S02]  /*5410*/  CS2R R88, SRZ ;  /* 0x0000000000587805 */ /* 0x000fe4000001ff00 */
[----:B------:R-:W-:Y:S02]  /*5420*/  PLOP3.LUT P5, PT, PT, PT, PT, 0x8, 0x80 ;  /* 0x000000000080781c */ /* 0x000fe40003fae170 */
[----:B------:R-:W-:Y:S02]  /*5430*/  CS2R R98, SRZ ;  /* 0x0000000000627805 */ /* 0x000fe4000001ff00 */
[----:B------:R-:W-:Y:S02]  /*5440*/  ISETP.NE.U32.OR P1, PT, R3, 0x1, !P0 ;  /* 0x000000010300780c */ /* 0x000fe40004725470 */
[----:B------:R-:W-:Y:S02]  /*5450*/  CS2R R96, SRZ ;  /* 0x0000000000607805 */ /* 0x000fe4000001ff00 */
[----:B------:R-:W-:Y:S02]  /*5460*/  CS2R R94, SRZ ;  /* 0x00000000005e7805 */ /* 0x000fe4000001ff00 */
[----:B------:R-:W-:Y:S07]  /*5470*/  CS2R R92, SRZ ;  /* 0x00000000005c7805 */ /* 0x000fee000001ff00 */
[----:B------:R-:W-:Y:S04]  /*5480*/  @P1 SHF.L.U32 R2, R173, 0x1f, RZ ;  /* 0x0000001fad021819 */ /* 0x000fe800000006ff */
[----:B------:R-:W1:Y:S01]  /*5490*/  @P1 SYNCS.PHASECHK.TRANS64.TRYWAIT P0, [UR43+0x80], R2 ;  /* 0x00008002ff0015a7 */ /* 0x000e62000800112b */
[----:B------:R2:W4:Y:S01]  /*54a0*/  SYNCS.PHASECHK.TRANS64.TRYWAIT P4, [R156+URZ+0xc0], R5 ;  /* 0x0000c0059c0075a7 */ /* 0x00052200080811ff */
[----:B-1----:R-:W-:Y:S01]  /*54b0*/  @P1 PLOP3.LUT P5, PT, P0, PT, PT, 0x8, 0x80 ;  /* 0x000000000080181c */ /* 0x002fe200007ae170 */
[----:B------:R-:W-:Y:S01]  /*54c0*/  @!UPT UIADD3 URZ, UPT, UPT, URZ, URZ, URZ ;  /* 0x000000fffffff290 */ /* 0x000fe2000fffe0ff */
[----:B--2-4-:R-:W-:Y:S11]  /*54d0*/  @!P1 BRA `(.L_x_89) ;  /* 0x0000000000989947 */ /* 0x014ff60003800000 */
[----:B------:R-:W-:Y:S01]  /*54e0*/  ISETP.NE.U32.AND P0, PT, RZ, UR38, PT ;  /* 0x00000026ff007c0c */ /* 0x000fe2000bf05070 */
[----:B------:R-:W-:Y:S01]  /*54f0*/  BSSY B0, `(.L_x_90) ;  /* 0x0000016000007945 */ /* 0x000fe20003800000 */
[----:B------:R-:W-:Y:S02]  /*5500*/  FSETP.NEU.AND P2, PT, R81, RZ, PT ;  /* 0x000000ff5100720b */ /* 0x000fe40003f4d000 */
[----:B------:R-:W-:Y:S02]  /*5510*/  CS2R R94, SRZ ;  /* 0x00000000005e7805 */ /* 0x000fe4000001ff00 */
[----:B------:R-:W-:Y:S02]  /*5520*/  ISETP.NE.AND.EX P0, PT, RZ, UR39, PT, P0 ;  /* 0x00000027ff007c0c */ /* 0x000fe4000bf05300 */
[----:B------:R-:W-:Y:S02]  /*5530*/  CS2R R92, SRZ ;  /* 0x00000000005c7805 */ /* 0x000fe4000001ff00 */
[----:B------:R-:W-:Y:S02]  /*5540*/  LOP3.LUT P1, RZ, R164, 0xff, RZ, 0xc0, !PT ;  /* 0x000000ffa4ff7812 */ /* 0x000fe4000782c0ff */
[----:B------:R-:W-:Y:S02]  /*5550*/  CS2R R98, SRZ ;  /* 0x0000000000627805 */ /* 0x000fe4000001ff00 */
[----:B------:R-:W-:Y:S02]  /*5560*/  SEL R0, RZ, 0xffffffff, P2 ;  /* 0xffffffffff007807 */ /* 0x000fe40001000000 */
[----:B------:R-:W-:Y:S02]  /*5570*/  CS2R R96, SRZ ;  /* 0x0000000000607805 */ /* 0x000fe4000001ff00 */
[----:B------:R-:W-:Y:S02]  /*5580*/  SEL R3, RZ, 0xffffffff, P0 ;  /* 0xffffffffff037807 */ /* 0x000fe40000000000 */
[----:B------:R-:W-:Y:S02]  /*5590*/  CS2R R90, SRZ ;  /* 0x00000000005a7805 */ /* 0x000fe4000001ff00 */
[----:B------:R-:W-:Y:S02]  /*55a0*/  CS2R R88, SRZ ;  /* 0x0000000000587805 */ /* 0x000fe4000001ff00 */
[----:B------:R-:W-:Y:S02]  /*55b0*/  CS2R R86, SRZ ;  /* 0x0000000000567805 */ /* 0x000fe4000001ff00 */
[----:B------:R-:W-:Y:S02]  /*55c0*/  @P3 SEL R0, R3, R0, !P1 ;  /* 0x0000000003003207 */ /* 0x000fe40004800000 */
[----:B------:R-:W-:Y:S02]  /*55d0*/  CS2R R84, SRZ ;  /* 0x0000000000547805 */ /* 0x000fe4000001ff00 */
[----:B------:R-:W-:Y:S04]  /*55e0*/  LOP3.LUT R0, R0, 0x1, RZ, 0xc0, !PT ;  /* 0x0000000100007812 */ /* 0x000fe800078ec0ff */
[----:B------:R-:W-:Y:S01]  /*55f0*/  ISETP.NE.U32.AND P0, PT, R0, 0x1, PT ;  /* 0x000000010000780c */ /* 0x000fe20003f05070 */
[----:B------:R-:W-:Y:S01]  /*5600*/  @!UPT UIADD3 URZ, UPT, UPT, URZ, URZ, URZ ;  /* 0x000000fffffff290 */ /* 0x000fe2000fffe0ff */
[----:B------:R-:W-:Y:S11]  /*5610*/  @!P5 BRA `(.L_x_91) ;  /* 0x00000000000cd947 */ /* 0x000ff60003800000 */
[----:B------:R-:W-:Y:S04]  /*5620*/  SHF.L.U32 R3, R173, 0x1f, RZ ;  /* 0x0000001fad037819 */ /* 0x000fe800000006ff */
[----:B------:R-:W1:Y:S02]  /*5630*/  SYNCS.PHASECHK.TRANS64.TRYWAIT P1, [UR43+0x80], R3 ;  /* 0x00008003ff0075a7 */ /* 0x000e64000802112b */
[----:B-1----:R-:W-:Y:S05]  /*5640*/  @!P1 BRA `(.L_x_92) ;  /* 0x0000001c00c09947 */ /* 0x002fea0003800000 */
.L_x_91:
[----:B------:R-:W-:Y:S05]  /*5650*/  BSYNC B0 ;  /* 0x0000000000007941 */ /* 0x000fea0003800000 */
.L_x_90:
[----:B------:R2:W4:Y:S01]  /*5660*/  @P0 LDS.128 R92, [R168+UR43+0x200] ;  /* 0x0002002ba85c0984 */ /* 0x0005220008000c00 */
[----:B------:R-:W-:Y:S01]  /*5670*/  UIADD3 UR4, UPT, UPT, UR43, 0x88, URZ ;  /* 0x000000882b047890 */ /* 0x000fe2000fffe0ff */
[----:B------:R-:W-:Y:S02]  /*5680*/  LOP3.LUT R173, R173, 0x1, RZ, 0x3c, !PT ;  /* 0x00000001adad7812 */ /* 0x000fe400078e3cff */
[----:B------:R2:W1:Y:S01]  /*5690*/  @P0 LDS.128 R96, [R178+0x10] ;  /* 0x00001000b2600984 */ /* 0x0004620000000c00 */
[----:B------:R-:W-:Y:S03]  /*56a0*/  UPRMT UR4, UR37, 0x654, UR4 ;  /* 0x0000065425047896 */ /* 0x000fe60008000004 */
[----:B------:R2:W1:Y:S04]  /*56b0*/  @P0 LDS.128 R88, [R177+0x20] ;  /* 0x00002000b1580984 */ /* 0x0004680000000c00 */
[----:B------:R2:W1:Y:S01]  /*56c0*/  @P0 LDS.128 R84, [R176+0x30] ;  /* 0x00003000b0540984 */ /* 0x0004620000000c00 */
[----:B------:R-:W-:Y:S01]  /*56d0*/  @!PT LDS RZ, [RZ] ;  /* 0x00000000fffff984 */ /* 0x000fe20000000800 */
[----:B------:R-:W-:Y:S01]  /*56e0*/  @!PT LDS RZ, [RZ] ;  /* 0x00000000fffff984 */ /* 0x000fe20000000800 */
[----:B------:R-:W-:Y:S01]  /*56f0*/  @!PT LDS RZ, [RZ] ;  /* 0x00000000fffff984 */ /* 0x000fe20000000800 */
[----:B------:R-:W-:Y:S01]  /*5700*/  @!PT LDS RZ, [RZ] ;  /* 0x00000000fffff984 */ /* 0x000fe20000000800 */
[----:B------:R5:W-:Y:S06]  /*5710*/  MEMBAR.ALL.CTA ;  /* 0x0000000000007992 */ /* 0x000bec0000008000 */
[----:B-----5:R-:W5:Y:S02]  /*5720*/  FENCE.VIEW.ASYNC.S ;  /* 0x00000000000073c6 */ /* 0x020f640000000000 */
[----:B-----5:R-:W-:Y:S01]  /*5730*/  SYNCS.ARRIVE.TRANS64.RED.A1T0 RZ, [UR4], RZ ;  /* 0x000000ffffff79a7 */ /* 0x020fe20008100404 */
.L_x_89:
[----:B------:R-:W-:Y:S05]  /*5740*/  BSYNC B1 ;  /* 0x0000000000017941 */ /* 0x000fea0003800000 */
.L_x_88:
[----:B-1----:R-:W-:Y:S04]  /*5750*/  SHF.R.U32.HI R0, RZ, 0x15, R64 ;  /* 0x00000015ff007819 */ /* 0x002fe80000011640 */
[----:B------:R-:W-:Y:S01]  /*5760*/  LOP3.LUT P0, RZ, R0, 0x3, R169, 0x48, !PT ;  /* 0x0000000300ff7812 */ /* 0x000fe200078048a9 */
[----:B------:R-:W-:Y:S01]  /*5770*/  @!UPT UIADD3 URZ, UPT, UPT, URZ, URZ, URZ ;  /* 0x000000fffffff290 */ /* 0x000fe2000fffe0ff */
[----:B------:R-:W-:Y:S11]  /*5780*/  @P4 BRA `(.L_x_93) ;  /* 0x0000000000084947 */ /* 0x000ff60003800000 */
[----:B------:R-:W1:Y:S02]  /*5790*/  SYNCS.PHASECHK.TRANS64.TRYWAIT P1, [R156+URZ+0xc0], R5 ;  /* 0x0000c0059c0075a7 */ /* 0x000e6400080211ff */
[----:B-1----:R-:W-:Y:S05]  /*57a0*/  @!P1 BRA `(.L_x_94) ;  /* 0x0000001c00809947 */ /* 0x002fea0003800000 */
.L_x_93:
[----:B------:R-:W-:Y:S05]  /*57b0*/  @!P0 BRA `(.L_x_95) ;  /* 0x0000000000408947 */ /* 0x000fea0003800000 */
[----:B------:R-:W1:Y:S01]  /*57c0*/  LDCU.64 UR8, c[0x4][0x70] ;  /* 0x01000e00ff0877ac */ /* 0x000e620008000a00 */
[----:B------:R-:W-:Y:S01]  /*57d0*/  MOV R3, 0x0 ;  /* 0x0000000000037802 */ /* 0x000fe20000000f00 */
[----:B------:R-:W-:Y:S02]  /*57e0*/  HFMA2 R12, -RZ, RZ, 0, 5.9604644775390625e-08 ;  /* 0x00000001ff0c7431 */ /* 0x000fe400000001ff */
[----:B------:R-:W-:Y:S02]  /*57f0*/  IMAD.MOV.U32 R8, RZ, RZ, 0x192 ;  /* 0x00000192ff087424 */ /* 0x000fe400078e00ff */
[----:B------:R-:W-:Y:S01]  /*5800*/  IMAD.MOV.U32 R13, RZ, RZ, RZ ;  /* 0x000000ffff0d7224 */ /* 0x000fe200078e00ff */
[----:B------:R-:W5:Y:S01]  /*5810*/  LDCU.64 UR6, c[0x4][0x78] ;  /* 0x01000f00ff0677ac */ /* 0x000f620008000a00 */
[----:B------:R-:W2:Y:S01]  /*5820*/  LDC.64 R2, c[0x4][R3] ;  /* 0x0100000003027b82 */ /* 0x000ea20000000a00 */
[----:B------:R-:W3:Y:S01]  /*5830*/  LDCU.64 UR4, c[0x4][0x10] ;  /* 0x01000200ff0477ac */ /* 0x000ee20008000a00 */
[----:B-1----:R-:W-:Y:S01]  /*5840*/  MOV R5, UR9 ;  /* 0x0000000900057c02 */ /* 0x002fe20008000f00 */
[----:B------:R-:W-:Y:S01]  /*5850*/  IMAD.U32 R4, RZ, RZ, UR8 ;  /* 0x00000008ff047e24 */ /* 0x000fe2000f8e00ff */
[----:B-----5:R-:W-:Y:S01]  /*5860*/  MOV R7, UR7 ;  /* 0x0000000700077c02 */ /* 0x020fe20008000f00 */
[----:B------:R-:W-:Y:S01]  /*5870*/  IMAD.U32 R6, RZ, RZ, UR6 ;  /* 0x00000006ff067e24 */ /* 0x000fe2000f8e00ff */
[----:B---3--:R-:W-:Y:S01]  /*5880*/  MOV R11, UR5 ;  /* 0x00000005000b7c02 */ /* 0x008fe20008000f00 */
[----:B------:R-:W-:Y:S02]  /*5890*/  IMAD.U32 R10, RZ, RZ, UR4 ;  /* 0x00000004ff0a7e24 */ /* 0x000fe4000f8e00ff */
[----:B------:R-:W-:Y:S07]  /*58a0*/  LEPC R20, `(.L_x_95) ;  /* 0x000000001014794e */ /* 0x000fee0000000000 */
[----:B--2-4-:R-:W-:Y:S05]  /*58b0*/  CALL.ABS.NOINC R2 ;  /* 0x0000000002007343 */ /* 0x014fea0003c00000 */
.L_x_95:
[----:B------:R-:W-:Y:S01]  /*58c0*/  LOP3.LUT P0, RZ, R166, 0x60, RZ, 0xc0, !PT ;  /* 0x00000060a6ff7812 */ /* 0x000fe2000780c0ff */
[----:B------:R-:W-:Y:S05]  /*58d0*/  WARPSYNC.ALL ;  /* 0x0000000000007948 */ /* 0x000fea0003800000 */
[----:B------:R-:W-:Y:S01]  /*58e0*/  R2UR UR4, R64 ;  /* 0x00000000400472ca */ /* 0x000fe200000e0000 */
[----:B------:R-:W-:Y:S01]  /*58f0*/  BSSY.RECONVERGENT B0, `(.L_x_96) ;  /* 0x0000121000007945 */ /* 0x000fe20003800200 */
[-C--:B----4-:R-:W-:Y:S02]  /*5900*/  F2FP.F16.E4M3.UNPACK_B R82, R92.reuse ;  /* 0x0000005cff52723e */ /* 0x090fe400020006ff */
[----:B------:R-:W-:Y:S02]  /*5910*/  F2FP.F16.E4M3.UNPACK_B R109, R92.H1 ;  /* 0x0000005cff6d723e */ /* 0x000fe400030006ff */
[-C--:B------:R-:W-:Y:S01]  /*5920*/  F2FP.F16.E4M3.UNPACK_B R107, R93.reuse ;  /* 0x0000005dff6b723e */ /* 0x080fe200020006ff */
[--C-:B------:R-:W-:Y:S01]  /*5930*/  HADD2.F32 R80, -RZ, R82.reuse.H0_H0 ;  /* 0x20000052ff507230 */ /* 0x100fe20000004100 */
[----:B------:R-:W-:Y:S01]  /*5940*/  F2FP.F16.E4M3.UNPACK_B R105, R93.H1 ;  /* 0x0000005dff69723e */ /* 0x000fe200030006ff */
[----:B------:R-:W-:Y:S01]  /*5950*/  HADD2.F32 R82, -RZ, R82.H1_H1 ;  /* 0x30000052ff527230 */ /* 0x000fe20000004100 */
[-C--:B------:R-:W-:Y:S01]  /*5960*/  F2FP.F16.E4M3.UNPACK_B R130, R84.reuse ;  /* 0x00000054ff82723e */ /* 0x080fe200020006ff */
[--C-:B------:R-:W-:Y:S01]  /*5970*/  HADD2.F32 R83, -RZ, R109.reuse.H0_H0 ;  /* 0x2000006dff537230 */ /* 0x100fe20000004100 */
[----:B------:R-:W-:Y:S01]  /*5980*/  F2FP.F16.E4M3.UNPACK_B R132, R84.H1 ;  /* 0x00000054ff84723e */ /* 0x000fe200030006ff */
[----:B------:R-:W3:Y:S01]  /*5990*/  LDTM.x64 R4, tmem[UR4] ;  /* 0x00000004000479ee */ /* 0x000ee20008340000 */
[----:B------:R-:W-:Y:S01]  /*59a0*/  NOP ;  /* 0x0000000000007918 */ /* 0x000fe20000000000 */
[----:B------:R-:W-:Y:S01]  /*59b0*/  R2UR UR5, R156 ;  /* 0x000000009c0572ca */ /* 0x000fe200000e0000 */
[--C-:B------:R-:W-:Y:S01]  /*59c0*/  HADD2.F32 R129, -RZ, R130.reuse.H0_H0 ;  /* 0x20000082ff817230 */ /* 0x100fe20000004100 */
[----:B------:R-:W-:Y:S01]  /*59d0*/  F2FP.F16.E4M3.UNPACK_B R93, R94 ;  /* 0x0000005eff5d723e */ /* 0x000fe200020006ff */
[----:B------:R-:W-:Y:S01]  /*59e0*/  HADD2.F32 R130, -RZ, R130.H1_H1 ;  /* 0x30000082ff827230 */ /* 0x000fe20000004100 */
[-C--:B------:R-:W-:Y:S01]  /*59f0*/  F2FP.F16.E4M3.UNPACK_B R134, R85.reuse ;  /* 0x00000055ff86723e */ /* 0x080fe200020006ff */
[----:B------:R-:W-:Y:S01]  /*5a00*/  HADD2.F32 R84, -RZ, R109.H1_H1 ;  /* 0x3000006dff547230 */ /* 0x000fe20000004100 */
[----:B------:R-:W-:Y:S01]  /*5a10*/  F2FP.F16.E4M3.UNPACK_B R136, R85.H1 ;  /* 0x00000055ff88723e */ /* 0x000fe200030006ff */
[--C-:B------:R-:W-:Y:S01]  /*5a20*/  HADD2.F32 R85, -RZ, R107.reuse.H0_H0 ;  /* 0x2000006bff557230 */ /* 0x100fe20000004100 */
[-C--:B------:R-:W-:Y:S01]  /*5a30*/  F2FP.F16.E4M3.UNPACK_B R138, R86.reuse ;  /* 0x00000056ff8a723e */ /* 0x080fe200020006ff */
[--C-:B------:R-:W-:Y:S01]  /*5a40*/  HADD2.F32 R133, -RZ, R134.reuse.H0_H0 ;  /* 0x20000086ff857230 */ /* 0x100fe20000004100 */
[----:B------:R-:W-:Y:S01]  /*5a50*/  F2FP.F16.E4M3.UNPACK_B R140, R86.H1 ;  /* 0x00000056ff8c723e */ /* 0x000fe200030006ff */
[----:B------:R-:W-:Y:S01]  /*5a60*/  HADD2.F32 R86, -RZ, R107.H1_H1 ;  /* 0x3000006bff567230 */ /* 0x000fe20000004100 */
[----:B------:R-:W-:Y:S01]  /*5a70*/  F2FP.F16.E4M3.UNPACK_B R142, R87 ;  /* 0x00000057ff8e723e */ /* 0x000fe200020006ff */
[----:B------:R-:W-:Y:S01]  /*5a80*/  UIADD3 UR5, UPT, UPT, UR5, 0xe0, URZ ;  /* 0x000000e005057890 */ /* 0x000fe2000fffe0ff */
[----:B------:R-:W-:Y:S01]  /*5a90*/  HADD2.F32 R134, -RZ, R134.H1_H1 ;  /* 0x30000086ff867230 */ /* 0x000fe20000004100 */
[----:B------:R-:W-:Y:S01]  /*5aa0*/  F2FP.F16.E4M3.UNPACK_B R114, R88 ;  /* 0x00000058ff72723e */ /* 0x000fe200020006ff */
[--C-:B------:R-:W-:Y:S01]  /*5ab0*/  HADD2.F32 R137, -RZ, R138.reuse.H0_H0 ;  /* 0x2000008aff897230 */ /* 0x100fe20000004100 */
[----:B------:R-:W-:Y:S01]  /*5ac0*/  UPRMT UR5, UR37, 0x654, UR5 ;  /* 0x0000065425057896 */ /* 0x000fe20008000005 */
[----:B------:R-:W-:Y:S01]  /*5ad0*/  HADD2.F32 R138, -RZ, R138.H1_H1 ;  /* 0x3000008aff8a7230 */ /* 0x000fe20000004100 */
[-C--:B------:R-:W-:Y:S01]  /*5ae0*/  F2FP.F16.E4M3.UNPACK_B R118, R89.reuse ;  /* 0x00000059ff76723e */ /* 0x080fe200020006ff */
[--C-:B------:R-:W-:Y:S01]  /*5af0*/  HADD2.F32 R113, -RZ, R114.reuse.H0_H0 ;  /* 0x20000072ff717230 */ /* 0x100fe20000004100 */
[----:B------:R-:W-:Y:S01]  /*5b00*/  F2FP.F16.E4M3.UNPACK_B R120, R89.H1 ;  /* 0x00000059ff78723e */ /* 0x000fe200030006ff */
[C---:B---3--:R-:W-:Y:S01]  /*5b10*/  FMUL R4, R78.reuse, R4 ;  /* 0x000000044e047220 */ /* 0x048fe20000400000 */
[C---:B------:R-:W-:Y:S01]  /*5b20*/  FMUL R5, R78.reuse, R5 ;  /* 0x000000054e057220 */ /* 0x040fe20000400000 */
[C---:B------:R-:W-:Y:S01]  /*5b30*/  FMUL R8, R78.reuse, R8 ;  /* 0x000000084e087220 */ /* 0x040fe20000400000 */
[C---:B------:R-:W-:Y:S01]  /*5b40*/  FMUL R9, R78.reuse, R9 ;  /* 0x000000094e097220 */ /* 0x040fe20000400000 */
[----:B------:R-:W-:Y:S01]  /*5b50*/  SYNCS.ARRIVE.TRANS64.RED.A1T0 RZ, [UR5], RZ ;  /* 0x000000ffffff79a7 */ /* 0x000fe20008100405 */
[C---:B------:R-:W-:Y:S01]  /*5b60*/  FFMA R4, R81.reuse, R80, R4 ;  /* 0x0000005051047223 */ /* 0x040fe20000000004 */
[C---:B------:R-:W-:Y:S01]  /*5b70*/  FFMA R5, R81.reuse, R82, R5 ;  /* 0x0000005251057223 */ /* 0x040fe20000000005 */
[----:B------:R-:W-:Y:S02]  /*5b80*/  HADD2.F32 R89, -RZ, R93.H0_H0 ;  /* 0x2000005dff597230 */ /* 0x000fe40000004100 */
[C---:B------:R-:W-:Y:S01]  /*5b90*/  FMUL R12, R78.reuse, R12 ;  /* 0x0000000c4e0c7220 */ /* 0x040fe20000400000 */
        /* <DEDUP_REMOVED lines=11> */
[----:B------:R-:W-:Y:S02]  /*5c50*/  HADD2.F32 R114, -RZ, R114.H1_H1 ;  /* 0x30000072ff727230 */ /* 0x000fe40000004100 */
[C---:B------:R-:W-:Y:S01]  /*5c60*/  FMUL R32, R78.reuse, R36 ;  /* 0x000000244e207220 */ /* 0x040fe20000400000 */
[C---:B------:R-:W-:Y:S01]  /*5c70*/  FMUL R33, R78.reuse, R37 ;  /* 0x000000254e217220 */ /* 0x040fe20000400000 */
[--C-:B------:R-:W-:Y:S02]  /*5c80*/  HADD2.F32 R117, -RZ, R118.reuse.H0_H0 ;  /* 0x20000076ff757230 */ /* 0x100fe40000004100 */
[C---:B------:R-:W-:Y:S01]  /*5c90*/  FMUL R36, R78.reuse, R40 ;  /* 0x000000284e247220 */ /* 0x040fe20000400000 */
[----:B------:R-:W-:Y:S02]  /*5ca0*/  HADD2.F32 R118, -RZ, R118.H1_H1 ;  /* 0x30000076ff767230 */ /* 0x000fe40000004100 */
        /* <DEDUP_REMOVED lines=8> */
[----:B------:R-:W-:Y:S01]  /*5d30*/  F2FP.F16.E4M3.UNPACK_B R92, R94.H1 ;  /* 0x0000005eff5c723e */ /* 0x000fe200030006ff */
[C---:B------:R-:W-:Y:S01]  /*5d40*/  FMUL R53, R78.reuse, R57 ;  /* 0x000000394e357220 */ /* 0x040fe20000400000 */
[C---:B------:R-:W-:Y:S01]  /*5d50*/  FMUL R56, R78.reuse, R60 ;  /* 0x0000003c4e387220 */ /* 0x040fe20000400000 */
[----:B------:R-:W-:Y:S01]  /*5d60*/  F2FP.F16.E4M3.UNPACK_B R141, R87.H1 ;  /* 0x00000057ff8d723e */ /* 0x000fe200030006ff */
[C---:B------:R-:W-:Y:S01]  /*5d70*/  FMUL R57, R78.reuse, R61 ;  /* 0x0000003d4e397220 */ /* 0x040fe20000400000 */
[----:B------:R-:W-:Y:S02]  /*5d80*/  HADD2.F32 R80, -RZ, R142.H1_H1 ;  /* 0x3000008eff507230 */ /* 0x000fe40000004100 */
[C---:B------:R-:W-:Y:S01]  /*5d90*/  FMUL R60, R78.reuse, R64 ;  /* 0x000000404e3c7220 */ /* 0x040fe20000400000 */
[----:B------:R-:W-:Y:S01]  /*5da0*/  F2FP.F16.E4M3.UNPACK_B R116, R88.H1 ;  /* 0x00000058ff74723e */ /* 0x000fe200030006ff */
[C---:B------:R-:W-:Y:S01]  /*5db0*/  FMUL R61, R78.reuse, R65 ;  /* 0x000000414e3d7220 */ /* 0x040fe20000400000 */
[C---:B------:R-:W-:Y:S01]  /*5dc0*/  FMUL R6, R78.reuse, R6 ;  /* 0x000000064e067220 */ /* 0x040fe20000400000 */
[----:B------:R-:W-:Y:S01]  /*5dd0*/  F2FP.F16.E4M3.UNPACK_B R94, R95 ;  /* 0x0000005fff5e723e */ /* 0x000fe200020006ff */
[C---:B------:R-:W-:Y:S01]  /*5de0*/  FMUL R7, R78.reuse, R7 ;  /* 0x000000074e077220 */ /* 0x040fe20000400000 */
[--C-:B------:R-:W-:Y:S02]  /*5df0*/  HADD2.F32 R87, -RZ, R105.reuse.H0_H0 ;  /* 0x20000069ff577230 */ /* 0x100fe40000004100 */
[C---:B------:R-:W-:Y:S01]  /*5e00*/  FFMA R6, R81.reuse, R83, R6 ;  /* 0x0000005351067223 */ /* 0x040fe20000000006 */
[----:B------:R-:W-:Y:S01]  /*5e10*/  F2FP.F16.E4M3.UNPACK_B R122, R90 ;  /* 0x0000005aff7a723e */ /* 0x000fe200020006ff */
[C---:B------:R-:W-:Y:S01]  /*5e20*/  FFMA R7, R81.reuse, R84, R7 ;  /* 0x0000005451077223 */ /* 0x040fe20000000007 */
[C---:B------:R-:W-:Y:S01]  /*5e30*/  FFMA R8, R81.reuse, R85, R8 ;  /* 0x0000005551087223 */ /* 0x040fe20000000008 */
[----:B------:R-:W-:Y:S01]  /*5e40*/  F2FP.F16.E4M3.UNPACK_B R124, R90.H1 ;  /* 0x0000005aff7c723e */ /* 0x000fe200030006ff */
[----:B------:R-:W-:Y:S02]  /*5e50*/  HADD2.F32 R88, -RZ, R105.H1_H1 ;  /* 0x30000069ff587230 */ /* 0x000fe40000004100 */
[----:B------:R-:W-:Y:S01]  /*5e60*/  FFMA R9, R81, R86, R9 ;  /* 0x0000005651097223 */ /* 0x000fe20000000009 */
[----:B------:R-:W-:Y:S01]  /*5e70*/  F2FP.SATFINITE.E4M3.F32.PACK_AB_MERGE_C R156, R7, R6, RZ ;  /* 0x00000006079c723e */ /* 0x000fe200048070ff */
[----:B------:R-:W-:Y:S02]  /*5e80*/  HADD2.F32 R90, -RZ, R93.H1_H1 ;  /* 0x3000005dff5a7230 */ /* 0x000fe40000004100 */
[C---:B------:R-:W-:Y:S01]  /*5e90*/  FMUL R10, R78.reuse, R10 ;  /* 0x0000000a4e0a7220 */ /* 0x040fe20000400000 */
[--C-:B------:R-:W-:Y:S01]  /*5ea0*/  HADD2.F32 R93, -RZ, R94.reuse.H0_H0 ;  /* 0x2000005eff5d7230 */ /* 0x100fe20000004100 */
[----:B------:R-:W-:Y:S01]  /*5eb0*/  F2FP.SATFINITE.E4M3.F32.PACK_AB_MERGE_C R156, R5, R4, R156 ;  /* 0x00000004059c723e */ /* 0x000fe2000480709c */
[----:B------:R-:W-:Y:S02]  /*5ec0*/  HADD2.F32 R94, -RZ, R94.H1_H1 ;  /* 0x3000005eff5e7230 */ /* 0x000fe40000004100 */
[C---:B------:R-:W-:Y:S01]  /*5ed0*/  FFMA R10, R81.reuse, R87, R10 ;  /* 0x00000057510a7223 */ /* 0x040fe2000000000a */
[--C-:B------:R-:W-:Y:S02]  /*5ee0*/  HADD2.F32 R121, -RZ, R122.reuse.H0_H0 ;  /* 0x2000007aff797230 */ /* 0x100fe40000004100 */
[C---:B------:R-:W-:Y:S01]  /*5ef0*/  FMUL R11, R78.reuse, R11 ;  /* 0x0000000b4e0b7220 */ /* 0x040fe20000400000 */
[----:B------:R-:W-:Y:S01]  /*5f00*/  F2FP.F16.E4M3.UNPACK_B R126, R91 ;  /* 0x0000005bff7e723e */ /* 0x000fe200020006ff */
[----:B------:R-:W-:Y:S01]  /*5f10*/  HADD2.F32 R122, -RZ, R122.H1_H1 ;  /* 0x3000007aff7a7230 */ /* 0x000fe20000004100 */
[----:B------:R-:W-:Y:S01]  /*5f20*/  F2FP.F16.E4M3.UNPACK_B R103, R95.H1 ;  /* 0x0000005fff67723e */ /* 0x000fe200030006ff */
[C---:B------:R-:W-:Y:S01]  /*5f30*/  FFMA R11, R81.reuse, R88, R11 ;  /* 0x00000058510b7223 */ /* 0x040fe2000000000b */
[----:B------:R-:W-:Y:S01]  /*5f40*/  F2FP.F16.E4M3.UNPACK_B R128, R91.H1 ;  /* 0x0000005bff80723e */ /* 0x000fe200030006ff */
[----:B------:R-:W-:Y:S02]  /*5f50*/  HADD2.F32 R91, -RZ, R92.H0_H0 ;  /* 0x2000005cff5b7230 */ /* 0x000fe40000004100 */
[C---:B------:R-:W-:Y:S01]  /*5f60*/  FFMA R12, R81.reuse, R89, R12 ;  /* 0x00000059510c7223 */ /* 0x040fe2000000000c */
[----:B------:R-:W-:Y:S01]  /*5f70*/  FFMA R13, R81, R90, R13 ;  /* 0x0000005a510d7223 */ /* 0x000fe2000000000d */
[----:B------:R-:W-:Y:S01]  /*5f80*/  F2FP.SATFINITE.E4M3.F32.PACK_AB_MERGE_C R157, R11, R10, RZ ;  /* 0x0000000a0b9d723e */ /* 0x000fe200048070ff */
[--C-:B------:R-:W-:Y:S01]  /*5f90*/  HADD2.F32 R125, -RZ, R126.reuse.H0_H0 ;  /* 0x2000007eff7d7230 */ /* 0x100fe20000004100 */
[----:B------:R-:W-:Y:S01]  /*5fa0*/  F2FP.F16.E4M3.UNPACK_B R101, R96 ;  /* 0x00000060ff65723e */ /* 0x000fe200020006ff */
[----:B------:R-:W-:Y:S01]  /*5fb0*/  HADD2.F32 R126, -RZ, R126.H1_H1 ;  /* 0x3000007eff7e7230 */ /* 0x000fe20000004100 */
[----:B------:R-:W-:Y:S01]  /*5fc0*/  F2FP.SATFINITE.E4M3.F32.PACK_AB_MERGE_C R157, R9, R8, R157 ;  /* 0x00000008099d723e */ /* 0x000fe2000480709d */
[----:B------:R-:W-:Y:S02]  /*5fd0*/  HADD2.F32 R83, -RZ, R142.H0_H0 ;  /* 0x2000008eff537230 */ /* 0x000fe40000004100 */
[C---:B------:R-:W-:Y:S01]  /*5fe0*/  FMUL R14, R78.reuse, R14 ;  /* 0x0000000e4e0e7220 */ /* 0x040fe20000400000 */
[----:B------:R-:W-:Y:S02]  /*5ff0*/  HADD2.F32 R92, -RZ, R92.H1_H1 ;  /* 0x3000005cff5c7230 */ /* 0x000fe40000004100 */
[C---:B------:R-:W-:Y:S01]  /*6000*/  FMUL R15, R78.reuse, R15 ;  /* 0x0000000f4e0f7220 */ /* 0x040fe20000400000 */
[----:B------:R-:W-:Y:S01]  /*6010*/  F2FP.F16.E4M3.UNPACK_B R100, R96.H1 ;  /* 0x00000060ff64723e */ /* 0x000fe200030006ff */
[--C-:B------:R-:W-:Y:S02]  /*6020*/  HADD2.F32 R95, -RZ, R103.reuse.H0_H0 ;  /* 0x20000067ff5f7230 */ /* 0x100fe40000004100 */
[C---:B------:R-:W-:Y:S01]  /*6030*/  FFMA R14, R81.reuse, R91, R14 ;  /* 0x0000005b510e7223 */ /* 0x040fe2000000000e */
[C---:B------:R-:W-:Y:S01]  /*6040*/  FFMA R15, R81.reuse, R92, R15 ;  /* 0x0000005c510f7223 */ /* 0x040fe2000000000f */
[C---:B------:R-:W-:Y:S01]  /*6050*/  FFMA R16, R81.reuse, R93, R16 ;  /* 0x0000005d51107223 */ /* 0x040fe20000000010 */
[----:B------:R-:W-:Y:S01]  /*6060*/  FFMA R17, R81, R94, R17 ;  /* 0x0000005e51117223 */ /* 0x000fe20000000011 */
[-C--:B------:R-:W-:Y:S01]  /*6070*/  F2FP.F16.E4M3.UNPACK_B R102, R97.reuse ;  /* 0x00000061ff66723e */ /* 0x080fe200020006ff */
[----:B------:R-:W-:Y:S01]  /*6080*/  HADD2.F32 R96, -RZ, R103.H1_H1 ;  /* 0x30000067ff607230 */ /* 0x000fe20000004100 */
[----:B------:R-:W-:Y:S01]  /*6090*/  F2FP.SATFINITE.E4M3.F32.PACK_AB_MERGE_C R158, R15, R14, RZ ;  /* 0x0000000e0f9e723e */ /* 0x000fe200048070ff */
[C---:B------:R-:W-:Y:S01]  /*60a0*/  FMUL R18, R78.reuse, R18 ;  /* 0x000000124e127220 */ /* 0x040fe20000400000 */
[----:B------:R-:W-:Y:S01]  /*60b0*/  F2FP.F16.E4M3.UNPACK_B R104, R97.H1 ;  /* 0x00000061ff68723e */ /* 0x000fe200030006ff */
[--C-:B------:R-:W-:Y:S01]  /*60c0*/  HADD2.F32 R97, -RZ, R101.reuse.H0_H0 ;  /* 0x20000065ff617230 */ /* 0x100fe20000004100 */
[----:B------:R-:W-:Y:S01]  /*60d0*/  F2FP.SATFINITE.E4M3.F32.PACK_AB_MERGE_C R158, R13, R12, R158 ;  /* 0x0000000c0d9e723e */ /* 0x000fe2000480709e */
[C---:B------:R-:W-:Y:S01]  /*60e0*/  FFMA R18, R81.reuse, R95, R18 ;  /* 0x0000005f51127223 */ /* 0x040fe20000000012 */
[----:B------:R-:W-:Y:S01]  /*60f0*/  F2FP.F16.E4M3.UNPACK_B R110, R99 ;  /* 0x00000063ff6e723e */ /* 0x000fe200020006ff */
[C---:B------:R-:W-:Y:S01]  /*6100*/  FMUL R19, R78.reuse, R19 ;  /* 0x000000134e137220 */ /* 0x040fe20000400000 */
[----:B------:R-:W-:Y:S01]  /*6110*/  F2FP.F16.E4M3.UNPACK_B R112, R99.H1 ;  /* 0x00000063ff70723e */ /* 0x000fe200030006ff */
[----:B------:R-:W-:Y:S01]  /*6120*/  HADD2.F32 R99, -RZ, R101.H1_H1 ;  /* 0x30000065ff637230 */ /* 0x000fe20000004100 */
[-C--:B------:R-:W-:Y:S01]  /*6130*/  F2FP.F16.E4M3.UNPACK_B R106, R98.reuse ;  /* 0x00000062ff6a723e */ /* 0x080fe200020006ff */
[----:B------:R-:W-:Y:S01]  /*6140*/  HADD2.F32 R101, -RZ, R102.H0_H0 ;  /* 0x20000066ff657230 */ /* 0x000fe20000004100 */
[----:B------:R-:W-:Y:S01]  /*6150*/  F2FP.F16.E4M3.UNPACK_B R108, R98.H1 ;  /* 0x00000062ff6c723e */ /* 0x000fe200030006ff */
[----:B------:R-:W-:Y:S02]  /*6160*/  HADD2.F32 R98, -RZ, R100.H0_H0 ;  /* 0x20000064ff627230 */ /* 0x000fe40000004100 */
[C---:B------:R-:W-:Y:S01]  /*6170*/  FFMA R19, R81.reuse, R96, R19 ;  /* 0x0000006051137223 */ /* 0x040fe20000000013 */
[C---:B------:R-:W-:Y:S01]  /*6180*/  FFMA R0, R81.reuse, R97, R0 ;  /* 0x0000006151007223 */ /* 0x040fe20000000000 */
[----:B------:R-:W-:Y:S01]  /*6190*/  FFMA R2, R81, R99, R2 ;  /* 0x0000006351027223 */ /* 0x000fe20000000002 */
[----:B------:R-:W-:Y:S02]  /*61a0*/  HADD2.F32 R102, -RZ, R102.H1_H1 ;  /* 0x30000066ff667230 */ /* 0x000fe40000004100 */
[C---:B------:R-:W-:Y:S01]  /*61b0*/  FMUL R3, R78.reuse, R22 ;  /* 0x000000164e037220 */ /* 0x040fe20000400000 */
[----:B------:R-:W-:Y:S01]  /*61c0*/  HADD2.F32 R100, -RZ, R100.H1_H1 ;  /* 0x30000064ff647230 */ /* 0x000fe20000004100 */
[----:B------:R-:W-:Y:S01]  /*61d0*/  F2FP.SATFINITE.E4M3.F32.PACK_AB_MERGE_C R159, R19, R18, RZ ;  /* 0x00000012139f723e */ /* 0x000fe200048070ff */
[--C-:B------:R-:W-:Y:S02]  /*61e0*/  HADD2.F32 R105, -RZ, R106.reuse.H0_H0 ;  /* 0x2000006aff697230 */ /* 0x100fe40000004100 */
[----:B------:R-:W-:Y:S01]  /*61f0*/  FFMA R3, R81, R98, R3 ;  /* 0x0000006251037223 */ /* 0x000fe20000000003 */
[----:B------:R-:W-:Y:S01]  /*6200*/  HADD2.F32 R106, -RZ, R106.H1_H1 ;  /* 0x3000006aff6a7230 */ /* 0x000fe20000004100 */
[----:B------:R-:W-:Y:S01]  /*6210*/  F2FP.SATFINITE.E4M3.F32.PACK_AB_MERGE_C R159, R17, R16, R159 ;  /* 0x00000010119f723e */ /* 0x000fe2000480709f */
[----:B------:R-:W-:Y:S02]  /*6220*/  HADD2.F32 R109, -RZ, R110.H0_H0 ;  /* 0x2000006eff6d7230 */ /* 0x000fe40000004100 */
[C---:B------:R-:W-:Y:S01]  /*6230*/  FMUL R23, R78.reuse, R23 ;  /* 0x000000174e177220 */ /* 0x040fe20000400000 */
[--C-:B------:R-:W-:Y:S02]  /*6240*/  HADD2.F32 R103, -RZ, R104.reuse.H0_H0 ;  /* 0x20000068ff677230 */ /* 0x100fe40000004100 */
[C---:B------:R-:W-:Y:S01]  /*6250*/  FMUL R22, R78.reuse, R26 ;  /* 0x0000001a4e167220 */ /* 0x040fe20000400000 */
[----:B------:R-:W-:Y:S01]  /*6260*/  HADD2.F32 R104, -RZ, R104.H1_H1 ;  /* 0x30000068ff687230 */ /* 0x000fe20000004100 */
[----:B------:R1:W-:Y:S01]  /*6270*/  STS.128 [R168+UR43+0x2200], R156 ;  /* 0x0022009ca8007988 */ /* 0x0003e20008000c2b */
[C---:B------:R-:W-:Y:S01]  /*6280*/  FFMA R23, R81.reuse, R100, R23 ;  /* 0x0000006451177223 */ /* 0x040fe20000000017 */
[C---:B------:R-:W-:Y:S01]  /*6290*/  FFMA R20, R81.reuse, R101, R20 ;  /* 0x0000006551147223 */ /* 0x040fe20000000014 */
[C---:B------:R-:W-:Y:S01]  /*62a0*/  FFMA R21, R81.reuse, R102, R21 ;  /* 0x0000006651157223 */ /* 0x040fe20000000015 */
[----:B------:R-:W-:Y:S01]  /*62b0*/  FFMA R22, R81, R103, R22 ;  /* 0x0000006751167223 */ /* 0x000fe20000000016 */
[----:B------:R-:W-:Y:S01]  /*62c0*/  HADD2.F32 R110, -RZ, R110.H1_H1 ;  /* 0x3000006eff6e7230 */ /* 0x000fe20000004100 */
[----:B------:R-:W-:Y:S01]  /*62d0*/  F2FP.SATFINITE.E4M3.F32.PACK_AB_MERGE_C R161, R23, R3, RZ ;  /* 0x0000000317a1723e */ /* 0x000fe200048070ff */
[C---:B------:R-:W-:Y:S01]  /*62e0*/  FMUL R27, R78.reuse, R27 ;  /* 0x0000001b4e1b7220 */ /* 0x040fe20000400000 */
[--C-:B------:R-:W-:Y:S02]  /*62f0*/  HADD2.F32 R107, -RZ, R108.reuse.H0_H0 ;  /* 0x2000006cff6b7230 */ /* 0x100fe40000004100 */
[----:B------:R-:W-:Y:S01]  /*6300*/  FMUL R26, R78, R30 ;  /* 0x0000001e4e1a7220 */ /* 0x000fe20000400000 */
[----:B------:R-:W-:Y:S01]  /*6310*/  HADD2.F32 R108, -RZ, R108.H1_H1 ;  /* 0x3000006cff6c7230 */ /* 0x000fe20000004100 */
[----:B------:R-:W-:Y:S01]  /*6320*/  F2FP.SATFINITE.E4M3.F32.PACK_AB_MERGE_C R160, R2, R0, R161 ;  /* 0x0000000002a0723e */ /* 0x000fe200048070a1 */
[C---:B------:R-:W-:Y:S01]  /*6330*/  FFMA R27, R81.reuse, R104, R27 ;  /* 0x00000068511b7223 */ /* 0x040fe2000000001b */
[C---:B------:R-:W-:Y:S01]  /*6340*/  FFMA R24, R81.reuse, R105, R24 ;  /* 0x0000006951187223 */ /* 0x040fe20000000018 */
[C---:B------:R-:W-:Y:S01]  /*6350*/  FFMA R25, R81.reuse, R106, R25 ;  /* 0x0000006a51197223 */ /* 0x040fe20000000019 */
[----:B------:R-:W-:Y:S01]  /*6360*/  FFMA R26, R81, R107, R26 ;  /* 0x0000006b511a7223 */ /* 0x000fe2000000001a */
[C---:B------:R-:W-:Y:S01]  /*6370*/  FMUL R31, R78.reuse, R31 ;  /* 0x0000001f4e1f7220 */ /* 0x040fe20000400000 */
[--C-:B------:R-:W-:Y:S01]  /*6380*/  HADD2.F32 R111, -RZ, R112.reuse.H0_H0 ;  /* 0x20000070ff6f7230 */ /* 0x100fe20000004100 */
[----:B------:R-:W-:Y:S01]  /*6390*/  F2FP.SATFINITE.E4M3.F32.PACK_AB_MERGE_C R162, R27, R22, RZ ;  /* 0x000000161ba2723e */ /* 0x000fe200048070ff */
[----:B------:R-:W-:Y:S02]  /*63a0*/  HADD2.F32 R112, -RZ, R112.H1_H1 ;  /* 0x30000070ff707230 */ /* 0x000fe40000004100 */
[C---:B------:R-:W-:Y:S01]  /*63b0*/  FFMA R31, R81.reuse, R108, R31 ;  /* 0x0000006c511f7223 */ /* 0x040fe2000000001f */
[----:B------:R-:W-:Y:S01]  /*63c0*/  FFMA R28, R81, R109, R28 ;  /* 0x0000006d511c7223 */ /* 0x000fe2000000001c */
[----:B------:R-:W-:Y:S01]  /*63d0*/  F2FP.SATFINITE.E4M3.F32.PACK_AB_MERGE_C R161, R21, R20, R162 ;  /* 0x0000001415a1723e */ /* 0x000fe200048070a2 */
[----:B------:R-:W-:Y:S01]  /*63e0*/  FFMA R29, R81, R110, R29 ;  /* 0x0000006e511d7223 */ /* 0x000fe2000000001d */
[C---:B------:R-:W-:Y:S01]  /*63f0*/  FMUL R30, R78.reuse, R34 ;  /* 0x000000224e1e7220 */ /* 0x040fe20000400000 */
[----:B------:R-:W-:Y:S01]  /*6400*/  F2FP.SATFINITE.E4M3.F32.PACK_AB_MERGE_C R163, R31, R26, RZ ;  /* 0x0000001a1fa3723e */ /* 0x000fe200048070ff */
[C---:B------:R-:W-:Y:S01]  /*6410*/  FMUL R35, R78.reuse, R35 ;  /* 0x000000234e237220 */ /* 0x040fe20000400000 */
[--C-:B------:R-:W-:Y:S02]  /*6420*/  HADD2.F32 R115, -RZ, R116.reuse.H0_H0 ;  /* 0x20000074ff737230 */ /* 0x100fe40000004100 */
[----:B------:R-:W-:Y:S01]  /*6430*/  FFMA R30, R81, R111, R30 ;  /* 0x0000006f511e7223 */ /* 0x000fe2000000001e */
[----:B------:R-:W-:Y:S01]  /*6440*/  F2FP.SATFINITE.E4M3.F32.PACK_AB_MERGE_C R162, R25, R24, R163 ;  /* 0x0000001819a2723e */ /* 0x000fe200048070a3 */
[C---:B------:R-:W-:Y:S01]  /*6450*/  FFMA R35, R81.reuse, R112, R35 ;  /* 0x0000007051237223 */ /* 0x040fe20000000023 */
[C---:B------:R-:W-:Y:S01]  /*6460*/  FFMA R32, R81.reuse, R113, R32 ;  /* 0x0000007151207223 */ /* 0x040fe20000000020 */
[----:B------:R-:W-:Y:S01]  /*6470*/  FFMA R33, R81, R114, R33 ;  /* 0x0000007251217223 */ /* 0x000fe20000000021 */
[----:B------:R-:W-:Y:S02]  /*6480*/  HADD2.F32 R116, -RZ, R116.H1_H1 ;  /* 0x30000074ff747230 */ /* 0x000fe40000004100 */
        /* <DEDUP_REMOVED lines=9> */
[----:B------:R-:W-:Y:S01]  /*6520*/  HADD2.F32 R120, -RZ, R120.H1_H1 ;  /* 0x30000078ff787230 */ /* 0x000fe20000004100 */
[----:B------:R1:W-:Y:S01]  /*6530*/  STS.128 [R178+0x2010], R160 ;  /* 0x002010a0b2007388 */ /* 0x0003e20000000c00 */
[----:B------:R-:W-:Y:S01]  /*6540*/  F2FP.SATFINITE.E4M3.F32.PACK_AB_MERGE_C R184, R39, R34, RZ ;  /* 0x0000002227b8723e */ /* 0x000fe200048070ff */
[C---:B------:R-:W-:Y:S01]  /*6550*/  FMUL R38, R78.reuse, R42 ;  /* 0x0000002a4e267220 */ /* 0x040fe20000400000 */
[C---:B------:R-:W-:Y:S01]  /*6560*/  FMUL R43, R78.reuse, R43 ;  /* 0x0000002b4e2b7220 */ /* 0x040fe20000400000 */
[--C-:B------:R-:W-:Y:S01]  /*6570*/  HADD2.F32 R123, -RZ, R124.reuse.H0_H0 ;  /* 0x2000007cff7b7230 */ /* 0x100fe20000004100 */
[----:B------:R-:W-:Y:S01]  /*6580*/  F2FP.SATFINITE.E4M3.F32.PACK_AB_MERGE_C R184, R33, R32, R184 ;  /* 0x0000002021b8723e */ /* 0x000fe200048070b8 */
[C---:B------:R-:W-:Y:S01]  /*6590*/  FFMA R38, R81.reuse, R119, R38 ;  /* 0x0000007751267223 */ /* 0x040fe20000000026 */
        /* <DEDUP_REMOVED lines=12> */
[C---:B------:R-:W-:Y:S01]  /*6660*/  FFMA R45, R81.reuse, R126, R45 ;  /* 0x0000007e512d7223 */ /* 0x040fe2000000002d */
[----:B------:R-:W-:Y:S02]  /*6670*/  HADD2.F32 R128, -RZ, R128.H1_H1 ;  /* 0x30000080ff807230 */ /* 0x000fe40000004100 */
[C---:B------:R-:W-:Y:S01]  /*6680*/  FMUL R46, R78.reuse, R50 ;  /* 0x000000324e2e7220 */ /* 0x040fe20000400000 */
[C---:B------:R-:W-:Y:S01]  /*6690*/  FMUL R51, R78.reuse, R51 ;  /* 0x000000334e337220 */ /* 0x040fe20000400000 */
[--C-:B------:R-:W-:Y:S02]  /*66a0*/  HADD2.F32 R131, -RZ, R132.reuse.H0_H0 ;  /* 0x20000084ff837230 */ /* 0x100fe40000004100 */
[C---:B------:R-:W-:Y:S01]  /*66b0*/  FMUL R50, R78.reuse, R54 ;  /* 0x000000364e327220 */ /* 0x040fe20000400000 */
[C---:B------:R-:W-:Y:S01]  /*66c0*/  FFMA R46, R81.reuse, R127, R46 ;  /* 0x0000007f512e7223 */ /* 0x040fe2000000002e */
[----:B------:R-:W-:Y:S02]  /*66d0*/  HADD2.F32 R132, -RZ, R132.H1_H1 ;  /* 0x30000084ff847230 */ /* 0x000fe40000004100 */
[C---:B------:R-:W-:Y:S01]  /*66e0*/  FFMA R51, R81.reuse, R128, R51 ;  /* 0x0000008051337223 */ /* 0x040fe20000000033 */
[C---:B------:R-:W-:Y:S01]  /*66f0*/  FMUL R55, R78.reuse, R55 ;  /* 0x000000374e377220 */ /* 0x040fe20000400000 */
[C---:B------:R-:W-:Y:S01]  /*6700*/  FFMA R48, R81.reuse, R129, R48 ;  /* 0x0000008151307223 */ /* 0x040fe20000000030 */
[C---:B------:R-:W-:Y:S01]  /*6710*/  FFMA R49, R81.reuse, R130, R49 ;  /* 0x0000008251317223 */ /* 0x040fe20000000031 */
[--C-:B------:R-:W-:Y:S02]  /*6720*/  HADD2.F32 R135, -RZ, R136.reuse.H0_H0 ;  /* 0x20000088ff877230 */ /* 0x100fe40000004100 */
[C---:B------:R-:W-:Y:S01]  /*6730*/  FFMA R50, R81.reuse, R131, R50 ;  /* 0x0000008351327223 */ /* 0x040fe20000000032 */
[----:B------:R-:W-:Y:S02]  /*6740*/  HADD2.F32 R136, -RZ, R136.H1_H1 ;  /* 0x30000088ff887230 */ /* 0x000fe40000004100 */
[C---:B------:R-:W-:Y:S01]  /*6750*/  FMUL R54, R78.reuse, R58 ;  /* 0x0000003a4e367220 */ /* 0x040fe20000400000 */
        /* <DEDUP_REMOVED lines=16> */
[----:B------:R-:W-:Y:S01]  /*6860*/  FFMA R63, R81, R140, R63 ;  /* 0x0000008c513f7223 */ /* 0x000fe2000000003f */
[----:B------:R-:W-:Y:S01]  /*6870*/  FMUL R67, R78, R67 ;  /* 0x000000434e437220 */ /* 0x000fe20000400000 */
[----:B------:R-:W-:Y:S01]  /*6880*/  F2FP.SATFINITE.E4M3.F32.PACK_AB_MERGE_C R186, R47, R42, RZ ;  /* 0x0000002a2fba723e */ /* 0x000fe200048070ff */
[----:B------:R-:W-:Y:S01]  /*6890*/  FFMA R60, R81, R83, R60 ;  /* 0x00000053513c7223 */ /* 0x000fe2000000003c */
[----:B------:R-:W-:Y:S01]  /*68a0*/  F2FP.SATFINITE.E4M3.F32.PACK_AB_MERGE_C R187, R51, R46, RZ ;  /* 0x0000002e33bb723e */ /* 0x000fe200048070ff */
[C---:B------:R-:W-:Y:S01]  /*68b0*/  FFMA R61, R81.reuse, R80, R61 ;  /* 0x00000050513d7223 */ /* 0x040fe2000000003d */
[C---:B------:R-:W-:Y:S01]  /*68c0*/  FFMA R62, R81.reuse, R85, R62 ;  /* 0x00000055513e7223 */ /* 0x040fe2000000003e */
[----:B------:R-:W-:Y:S01]  /*68d0*/  FFMA R67, R81, R82, R67 ;  /* 0x0000005251437223 */ /* 0x000fe20000000043 */
[----:B------:R-:W-:Y:S02]  /*68e0*/  F2FP.SATFINITE.E4M3.F32.PACK_AB_MERGE_C R186, R41, R40, R186 ;  /* 0x0000002829ba723e */ /* 0x000fe400048070ba */
[----:B------:R-:W-:Y:S02]  /*68f0*/  F2FP.SATFINITE.E4M3.F32.PACK_AB_MERGE_C R187, R45, R44, R187 ;  /* 0x0000002c2dbb723e */ /* 0x000fe400048070bb */
[----:B------:R-:W-:Y:S02]  /*6900*/  F2FP.SATFINITE.E4M3.F32.PACK_AB_MERGE_C R188, R55, R50, RZ ;  /* 0x0000003237bc723e */ /* 0x000fe400048070ff */
[----:B------:R-:W-:Y:S01]  /*6910*/  F2FP.SATFINITE.E4M3.F32.PACK_AB_MERGE_C R189, R59, R54, RZ ;  /* 0x000000363bbd723e */ /* 0x000fe200048070ff */
[----:B------:R1:W-:Y:S01]  /*6920*/  STS.128 [R177+0x2020], R184 ;  /* 0x002020b8b1007388 */ /* 0x0003e20000000c00 */
[----:B------:R-:W-:Y:S02]  /*6930*/  F2FP.SATFINITE.E4M3.F32.PACK_AB_MERGE_C R190, R63, R58, RZ ;  /* 0x0000003a3fbe723e */ /* 0x000fe400048070ff */
[----:B------:R-:W-:Y:S02]  /*6940*/  F2FP.SATFINITE.E4M3.F32.PACK_AB_MERGE_C R182, R67, R62, RZ ;  /* 0x0000003e43b6723e */ /* 0x000fe400048070ff */
[----:B------:R-:W-:Y:S02]  /*6950*/  F2FP.SATFINITE.E4M3.F32.PACK_AB_MERGE_C R188, R49, R48, R188 ;  /* 0x0000003031bc723e */ /* 0x000fe400048070bc */
[----:B------:R-:W-:Y:S02]  /*6960*/  F2FP.SATFINITE.E4M3.F32.PACK_AB_MERGE_C R189, R53, R52, R189 ;  /* 0x0000003435bd723e */ /* 0x000fe400048070bd */
[----:B------:R-:W-:Y:S02]  /*6970*/  F2FP.SATFINITE.E4M3.F32.PACK_AB_MERGE_C R190, R57, R56, R190 ;  /* 0x0000003839be723e */ /* 0x000fe400048070be */
[----:B------:R-:W-:Y:S02]  /*6980*/  F2FP.SATFINITE.E4M3.F32.PACK_AB_MERGE_C R191, R61, R60, R182 ;  /* 0x0000003c3dbf723e */ /* 0x000fe400048070b6 */
[----:B------:R-:W-:Y:S03]  /*6990*/  IADD3 R76, PT, PT, R76, 0x1, RZ ;  /* 0x000000014c4c7810 */ /* 0x000fe60007ffe0ff */
[----:B------:R1:W-:Y:S01]  /*69a0*/  STS.128 [R176+0x2030], R188 ;  /* 0x002030bcb0007388 */ /* 0x0003e20000000c00 */
[----:B------:R-:W-:Y:S01]  /*69b0*/  @!PT LDS RZ, [RZ] ;  /* 0x00000000fffff984 */ /* 0x000fe20000000800 */
[----:B------:R-:W-:Y:S01]  /*69c0*/  @!PT LDS RZ, [RZ] ;  /* 0x00000000fffff984 */ /* 0x000fe20000000800 */
[----:B------:R-:W-:Y:S01]  /*69d0*/  @!PT LDS RZ, [RZ] ;  /* 0x00000000fffff984 */ /* 0x000fe20000000800 */
[----:B------:R-:W-:Y:S01]  /*69e0*/  @!PT LDS RZ, [RZ] ;  /* 0x00000000fffff984 */ /* 0x000fe20000000800 */
[----:B------:R3:W-:Y:S07]  /*69f0*/  MEMBAR.ALL.CTA ;  /* 0x0000000000007992 */ /* 0x0007ee0000008000 */
[----:B---3--:R-:W3:Y:S02]  /*6a00*/  FENCE.VIEW.ASYNC.S ;  /* 0x00000000000073c6 */ /* 0x008ee40000000000 */
[----:B---3--:R-:W-:Y:S06]  /*6a10*/  BAR.SYNC.DEFER_BLOCKING 0x1, 0x80 ;  /* 0x0042000000007b1d */ /* 0x008fec0000010000 */
[----:B------:R-:W-:Y:S05]  /*6a20*/  @P0 BRA `(.L_x_97) ;  /* 0x0000000000340947 */ /* 0x000fea0003800000 */
[----:B------:R-:W-:Y:S01]  /*6a30*/  UIADD3 UR12, UPT, UPT, UR43, 0x2200, URZ ;  /* 0x000022002b0c7890 */ /* 0x000fe2000fffe0ff */
[----:B------:R-:W-:Y:S01]  /*6a40*/  R2UR UR9, R155 ;  /* 0x000000009b0972ca */ /* 0x000fe200000e0000 */
[----:B------:R-:W-:Y:S01]  /*6a50*/  UIADD3 UR10, UP0, UPT, UR46, 0x680, URZ ;  /* 0x000006802e0a7890 */ /* 0x000fe2000ff1e0ff */
[----:B------:R-:W-:Y:S01]  /*6a60*/  R2UR UR8, R165 ;  /* 0x00000000a50872ca */ /* 0x000fe200000e0000 */
[----:B------:R-:W-:Y:S02]  /*6a70*/  UMOV UR7, UR36 ;  /* 0x0000002400077c82 */ /* 0x000fe40008000000 */
[----:B------:R-:W-:Y:S01]  /*6a80*/  IMAD.U32 R179, RZ, RZ, UR12 ;  /* 0x0000000cffb37e24 */ /* 0x000fe2000f8e00ff */
[----:B------:R-:W-:Y:S04]  /*6a90*/  UIADD3.X UR11, UPT, UPT, URZ, UR47, URZ, UP0, !UPT ;  /* 0x0000002fff0b7290 */ /* 0x000fe800087fe4ff */
[----:B------:R-:W-:Y:S03]  /*6aa0*/  R2UR UR4, R179 ;  /* 0x00000000b30472ca */ /* 0x000fe600000e0000 */
[----:B------:R-:W-:Y:S02]  /*6ab0*/  USHF.L.U32 UR5, UR9, 0x6, URZ ;  /* 0x0000000609057899 */ /* 0x000fe400080006ff */
[----:B------:R-:W-:Y:S09]  /*6ac0*/  USHF.L.U32 UR6, UR8, 0x7, URZ ;  /* 0x0000000708067899 */ /* 0x000ff200080006ff */
[----:B------:R3:W-:Y:S01]  /*6ad0*/  UTMASTG.3D [UR4], [UR10] ;  /* 0x000000040a0073b5 */ /* 0x0007e20008010000 */
[----:B------:R0:W-:Y:S01]  /*6ae0*/  UTMACMDFLUSH ;  /* 0x00000000000079b7 */ /* 0x0001e20000000000 */
[----:B---3--:R-:W-:Y:S04]  /*6af0*/  DEPBAR.LE SB0, 0x0 ;  /* 0x000080000000791a */ /* 0x008fe80000000000 */
.L_x_97:
[----:B------:R-:W-:Y:S05]  /*6b00*/  BSYNC.RECONVERGENT B0 ;  /* 0x0000000000007941 */ /* 0x000fea0003800200 */
.L_x_96:
[----:B------:R-:W-:Y:S01]  /*6b10*/  BAR.SYNC.DEFER_BLOCKING 0x1, 0x80 ;  /* 0x0042000000007b1d */ /* 0x000fe20000010000 */
[----:B------:R-:W-:Y:S01]  /*6b20*/  ISETP.NE.AND P2, PT, R180, RZ, PT ;  /* 0x000000ffb400720c */ /* 0x000fe20003f45270 */
[----:B------:R-:W-:Y:S01]  /*6b30*/  IMAD.IADD R155, R75, 0x1, R143 ;  /* 0x000000014b9b7824 */ /* 0x000fe200078e028f */
[----:B------:R-:W-:Y:S01]  /*6b40*/  ISETP.NE.AND P0, PT, R181, 0x2, PT ;  /* 0x00000002b500780c */ /* 0x000fe20003f05270 */
[----:B------:R-:W-:Y:S01]  /*6b50*/  IMAD.IADD R165, R77, 0x1, R154 ;  /* 0x000000014da57824 */ /* 0x000fe200078e029a */
[----:B------:R-:W-:Y:S02]  /*6b60*/  ISETP.NE.AND P1, PT, R76, 0x4, PT ;  /* 0x000000044c00780c */ /* 0x000fe40003f25270 */
[----:B------:R-:W-:Y:S02]  /*6b70*/  SEL R3, RZ, 0x1, P0 ;  /* 0x00000001ff037807 */ /* 0x000fe40000000000 */
[----:B------:R-:W-:Y:S02]  /*6b80*/  SEL R0, RZ, 0x1, P1 ;  /* 0x00000001ff007807 */ /* 0x000fe40000800000 */
[----:B------:R-:W-:Y:S02]  /*6b90*/  LOP3.LUT R174, R174, R3, RZ, 0x3c, !PT ;  /* 0x00000003aeae7212 */ /* 0x000fe400078e3cff */
[----:B------:R-:W-:Y:S02]  /*6ba0*/  LOP3.LUT R175, R175, R0, RZ, 0x3c, !PT ;  /* 0x00000000afaf7212 */ /* 0x000fe400078e3cff */
[----:B------:R-:W-:Y:S02]  /*6bb0*/  @P2 R2UR UR36, R171 ;  /* 0x00000000ab2422ca */ /* 0x000fe400000e0000 */
[----:B------:R-:W-:Y:S02]  /*6bc0*/  SEL R181, R181, RZ, P0 ;  /* 0x000000ffb5b57207 */ /* 0x000fe40000000000 */
[----:B------:R-:W-:Y:S01]  /*6bd0*/  SEL R76, R76, RZ, P1 ;  /* 0x000000ff4c4c7207 */ /* 0x000fe20000800000 */
[----:B------:R-:W-:Y:S10]  /*6be0*/  @P2 BRA `(.L_x_98) ;  /* 0xffffffdc00702947 */ /* 0x000ff4000383ffff */
[----:B------:R-:W-:Y:S05]  /*6bf0*/  EXIT ;  /* 0x000000000000794d */ /* 0x000fea0003800000 */
.L_x_19:
[----:B--2---:R2:W1:Y:S02]  /*6c00*/  SYNCS.PHASECHK.TRANS64.TRYWAIT P0, [R3+URZ+0x110], R2 ;  /* 0x00011002030075a7 */ /* 0x00446400080011ff */
[----:B-1----:R-:W-:Y:S05]  /*6c10*/  @!P0 NANOSLEEP.SYNCS 0x989680 ;  /* 0x009896800000895d */ /* 0x002fea0003900000 */
[----:B------:R-:W1:Y:S02]  /*6c20*/  @!P0 SYNCS.PHASECHK.TRANS64 P0, [R3+URZ+0x110], R2 ;  /* 0x00011002030085a7 */ /* 0x000e6400080010ff */
[----:B-1----:R-:W-:Y:S05]  /*6c30*/  @!P0 BRA `(.L_x_19) ;  /* 0xfffffffc00f08947 */ /* 0x002fea000383ffff */
[----:B------:R-:W-:Y:S05]  /*6c40*/  BRA `(.L_x_99) ;  /* 0xffffffa8006c7947 */ /* 0x000fea000383ffff */
.L_x_22:
[----:B-1----:R-:W-:-:S07]  /*6c50*/  MOV R2, UR33 ;  /* 0x0000002100027c02 */ /* 0x002fce0008000f00 */
.L_x_100:
[----:B-1----:R1:W2:Y:S02]  /*6c60*/  SYNCS.PHASECHK.TRANS64.TRYWAIT P0, [R2+URZ+0x40], R5 ;  /* 0x00004005020075a7 */ /* 0x0022a400080011ff */
[----:B--2---:R-:W-:Y:S05]  /*6c70*/  @!P0 NANOSLEEP.SYNCS 0x989680 ;  /* 0x009896800000895d */ /* 0x004fea0003900000 */
[----:B------:R-:W2:Y:S02]  /*6c80*/  @!P0 SYNCS.PHASECHK.TRANS64 P0, [R2+URZ+0x40], R5 ;  /* 0x00004005020085a7 */ /* 0x000ea400080010ff */
[----:B--2---:R-:W-:Y:S05]  /*6c90*/  @!P0 BRA `(.L_x_100) ;  /* 0xfffffffc00f08947 */ /* 0x004fea000383ffff */
[----:B------:R-:W-:Y:S05]  /*6ca0*/  BRA `(.L_x_21) ;  /* 0xffffffa800bc7947 */ /* 0x000fea000383ffff */
.L_x_28:
[----:B-1----:R-:W-:-:S07]  /*6cb0*/  MOV R2, UR17 ;  /* 0x0000001100027c02 */ /* 0x002fce0008000f00 */
.L_x_101:
[----:B-1----:R1:W2:Y:S02]  /*6cc0*/  SYNCS.PHASECHK.TRANS64.TRYWAIT P0, [R2+URZ+0x40], R5 ;  /* 0x00004005020075a7 */ /* 0x0022a400080011ff */
[----:B--2---:R-:W-:Y:S05]  /*6cd0*/  @!P0 NANOSLEEP.SYNCS 0x989680 ;  /* 0x009896800000895d */ /* 0x004fea0003900000 */
[----:B------:R-:W2:Y:S02]  /*6ce0*/  @!P0 SYNCS.PHASECHK.TRANS64 P0, [R2+URZ+0x40], R5 ;  /* 0x00004005020085a7 */ /* 0x000ea400080010ff */
[----:B--2---:R-:W-:Y:S05]  /*6cf0*/  @!P0 BRA `(.L_x_101) ;  /* 0xfffffffc00f08947 */ /* 0x004fea000383ffff */
[----:B------:R-:W-:Y:S05]  /*6d00*/  BRA `(.L_x_27) ;  /* 0xffffffac00647947 */ /* 0x000fea000383ffff */
.L_x_32:
[----:B-1----:R1:W2:Y:S02]  /*6d10*/  SYNCS.PHASECHK.TRANS64.TRYWAIT P0, [R2+URZ+0xa0], R3 ;  /* 0x0000a003020075a7 */ /* 0x0022a400080011ff */
[----:B--2---:R-:W-:Y:S05]  /*6d20*/  @!P0 NANOSLEEP.SYNCS 0x989680 ;  /* 0x009896800000895d */ /* 0x004fea0003900000 */
[----:B------:R-:W2:Y:S02]  /*6d30*/  @!P0 SYNCS.PHASECHK.TRANS64 P0, [R2+URZ+0xa0], R3 ;  /* 0x0000a003020085a7 */ /* 0x000ea400080010ff */
[----:B--2---:R-:W-:Y:S05]  /*6d40*/  @!P0 BRA `(.L_x_32) ;  /* 0xfffffffc00f08947 */ /* 0x004fea000383ffff */
[----:B------:R-:W-:Y:S05]  /*6d50*/  BRA `(.L_x_102) ;  /* 0xffffffac00f47947 */ /* 0x000fea000383ffff */
.L_x_36:
[----:B----4-:R-:W-:-:S07]  /*6d60*/  MOV R0, UR5 ;  /* 0x0000000500007c02 */ /* 0x010fce0008000f00 */
.L_x_103:
[----:B-1----:R1:W2:Y:S02]  /*6d70*/  SYNCS.PHASECHK.TRANS64.TRYWAIT P0, [R0+URZ], R3 ;  /* 0x00000003000075a7 */ /* 0x0022a400080011ff */
[----:B--2---:R-:W-:Y:S05]  /*6d80*/  @!P0 NANOSLEEP.SYNCS 0x989680 ;  /* 0x009896800000895d */ /* 0x004fea0003900000 */
[----:B------:R-:W2:Y:S02]  /*6d90*/  @!P0 SYNCS.PHASECHK.TRANS64 P0, [R0+URZ], R3 ;  /* 0x00000003000085a7 */ /* 0x000ea400080010ff */
[----:B--2---:R-:W-:Y:S05]  /*6da0*/  @!P0 BRA `(.L_x_103) ;  /* 0xfffffffc00f08947 */ /* 0x004fea000383ffff */
[----:B------:R-:W-:Y:S05]  /*6db0*/  BRA `(.L_x_104) ;  /* 0xffffffb400647947 */ /* 0x000fea000383ffff */
.L_x_37:
[----:B----4-:R-:W-:-:S07]  /*6dc0*/  MOV R0, UR5 ;  /* 0x0000000500007c02 */ /* 0x010fce0008000f00 */
.L_x_105:
[----:B-1----:R1:W2:Y:S02]  /*6dd0*/  SYNCS.PHASECHK.TRANS64.TRYWAIT P0, [R0+URZ], R3 ;  /* 0x00000003000075a7 */ /* 0x0022a400080011ff */
[----:B--2---:R-:W-:Y:S05]  /*6de0*/  @!P0 NANOSLEEP.SYNCS 0x989680 ;  /* 0x009896800000895d */ /* 0x004fea0003900000 */
[----:B------:R-:W2:Y:S02]  /*6df0*/  @!P0 SYNCS.PHASECHK.TRANS64 P0, [R0+URZ], R3 ;  /* 0x00000003000085a7 */ /* 0x000ea400080010ff */
[----:B--2---:R-:W-:Y:S05]  /*6e00*/  @!P0 BRA `(.L_x_105) ;  /* 0xfffffffc00f08947 */ /* 0x004fea000383ffff */
[----:B------:R-:W-:Y:S05]  /*6e10*/  BRA `(.L_x_106) ;  /* 0xffffffb400707947 */ /* 0x000fea000383ffff */
.L_x_38:
[----:B----4-:R-:W-:-:S07]  /*6e20*/  MOV R0, UR5 ;  /* 0x0000000500007c02 */ /* 0x010fce0008000f00 */
.L_x_107:
[----:B-1----:R1:W2:Y:S02]  /*6e30*/  SYNCS.PHASECHK.TRANS64.TRYWAIT P0, [R0+URZ], R3 ;  /* 0x00000003000075a7 */ /* 0x0022a400080011ff */
[----:B--2---:R-:W-:Y:S05]  /*6e40*/  @!P0 NANOSLEEP.SYNCS 0x989680 ;  /* 0x009896800000895d */ /* 0x004fea0003900000 */
[----:B------:R-:W2:Y:S02]  /*6e50*/  @!P0 SYNCS.PHASECHK.TRANS64 P0, [R0+URZ], R3 ;  /* 0x00000003000085a7 */ /* 0x000ea400080010ff */
[----:B--2---:R-:W-:Y:S05]  /*6e60*/  @!P0 BRA `(.L_x_107) ;  /* 0xfffffffc00f08947 */ /* 0x004fea000383ffff */
[----:B------:R-:W-:Y:S05]  /*6e70*/  BRA `(.L_x_108) ;  /* 0xffffffb4007c7947 */ /* 0x000fea000383ffff */
.L_x_39:
[----:B----4-:R-:W-:-:S07]  /*6e80*/  MOV R0, UR5 ;  /* 0x0000000500007c02 */ /* 0x010fce0008000f00 */
.L_x_109:
[----:B-1----:R1:W2:Y:S02]  /*6e90*/  SYNCS.PHASECHK.TRANS64.TRYWAIT P0, [R0+URZ], R3 ;  /* 0x00000003000075a7 */ /* 0x0022a400080011ff */
[----:B--2---:R-:W-:Y:S05]  /*6ea0*/  @!P0 NANOSLEEP.SYNCS 0x989680 ;  /* 0x009896800000895d */ /* 0x004fea0003900000 */
[----:B------:R-:W2:Y:S02]  /*6eb0*/  @!P0 SYNCS.PHASECHK.TRANS64 P0, [R0+URZ], R3 ;  /* 0x00000003000085a7 */ /* 0x000ea400080010ff */
[----:B--2---:R-:W-:Y:S05]  /*6ec0*/  @!P0 BRA `(.L_x_109) ;  /* 0xfffffffc00f08947 */ /* 0x004fea000383ffff */
[----:B------:R-:W-:Y:S05]  /*6ed0*/  BRA `(.L_x_110) ;  /* 0xffffffb400887947 */ /* 0x000fea000383ffff */
.L_x_40:
[----:B----4-:R-:W-:-:S07]  /*6ee0*/  MOV R0, UR5 ;  /* 0x0000000500007c02 */ /* 0x010fce0008000f00 */
.L_x_111:
[----:B-1----:R1:W2:Y:S02]  /*6ef0*/  SYNCS.PHASECHK.TRANS64.TRYWAIT P0, [R0+URZ], R3 ;  /* 0x00000003000075a7 */ /* 0x0022a400080011ff */
[----:B--2---:R-:W-:Y:S05]  /*6f00*/  @!P0 NANOSLEEP.SYNCS 0x989680 ;  /* 0x009896800000895d */ /* 0x004fea0003900000 */
[----:B------:R-:W2:Y:S02]  /*6f10*/  @!P0 SYNCS.PHASECHK.TRANS64 P0, [R0+URZ], R3 ;  /* 0x00000003000085a7 */ /* 0x000ea400080010ff */
[----:B--2---:R-:W-:Y:S05]  /*6f20*/  @!P0 BRA `(.L_x_111) ;  /* 0xfffffffc00f08947 */ /* 0x004fea000383ffff */
[----:B------:R-:W-:Y:S05]  /*6f30*/  BRA `(.L_x_112) ;  /* 0xffffffb400947947 */ /* 0x000fea000383ffff */
.L_x_41:
[----:B----4-:R-:W-:-:S07]  /*6f40*/  MOV R0, UR5 ;  /* 0x0000000500007c02 */ /* 0x010fce0008000f00 */
.L_x_113:
[----:B-1----:R1:W2:Y:S02]  /*6f50*/  SYNCS.PHASECHK.TRANS64.TRYWAIT P0, [R0+URZ], R3 ;  /* 0x00000003000075a7 */ /* 0x0022a400080011ff */
[----:B--2---:R-:W-:Y:S05]  /*6f60*/  @!P0 NANOSLEEP.SYNCS 0x989680 ;  /* 0x009896800000895d */ /* 0x004fea0003900000 */
[----:B------:R-:W2:Y:S02]  /*6f70*/  @!P0 SYNCS.PHASECHK.TRANS64 P0, [R0+URZ], R3 ;  /* 0x00000003000085a7 */ /* 0x000ea400080010ff */
[----:B--2---:R-:W-:Y:S05]  /*6f80*/  @!P0 BRA `(.L_x_113) ;  /* 0xfffffffc00f08947 */ /* 0x004fea000383ffff */
[----:B------:R-:W-:Y:S05]  /*6f90*/  BRA `(.L_x_114) ;  /* 0xffffffb400a07947 */ /* 0x000fea000383ffff */
.L_x_42:
[----:B----4-:R-:W-:-:S07]  /*6fa0*/  MOV R0, UR5 ;  /* 0x0000000500007c02 */ /* 0x010fce0008000f00 */
.L_x_115:
[----:B-1----:R1:W2:Y:S02]  /*6fb0*/  SYNCS.PHASECHK.TRANS64.TRYWAIT P0, [R0+URZ], R3 ;  /* 0x00000003000075a7 */ /* 0x0022a400080011ff */
[----:B--2---:R-:W-:Y:S05]  /*6fc0*/  @!P0 NANOSLEEP.SYNCS 0x989680 ;  /* 0x009896800000895d */ /* 0x004fea0003900000 */
[----:B------:R-:W2:Y:S02]  /*6fd0*/  @!P0 SYNCS.PHASECHK.TRANS64 P0, [R0+URZ], R3 ;  /* 0x00000003000085a7 */ /* 0x000ea400080010ff */
[----:B--2---:R-:W-:Y:S05]  /*6fe0*/  @!P0 BRA `(.L_x_115) ;  /* 0xfffffffc00f08947 */ /* 0x004fea000383ffff */
[----:B------:R-:W-:Y:S05]  /*6ff0*/  BRA `(.L_x_116) ;  /* 0xffffffb400ac7947 */ /* 0x000fea000383ffff */
.L_x_45:
[----:B-1----:R1:W2:Y:S02]  /*7000*/  SYNCS.PHASECHK.TRANS64.TRYWAIT P0, [R0+URZ+0x100], R5 ;  /* 0x00010005000075a7 */ /* 0x0022a400080011ff */
[----:B--2---:R-:W-:Y:S05]  /*7010*/  @!P0 NANOSLEEP.SYNCS 0x989680 ;  /* 0x009896800000895d */ /* 0x004fea0003900000 */
[----:B------:R-:W2:Y:S02]  /*7020*/  @!P0 SYNCS.PHASECHK.TRANS64 P0, [R0+URZ+0x100], R5 ;  /* 0x00010005000085a7 */ /* 0x000ea400080010ff */
[----:B--2---:R-:W-:Y:S05]  /*7030*/  @!P0 BRA `(.L_x_45) ;  /* 0xfffffffc00f08947 */ /* 0x004fea000383ffff */
[----:B------:R-:W-:Y:S05]  /*7040*/  BRA `(.L_x_117) ;  /* 0xffffffb800087947 */ /* 0x000fea000383ffff */
.L_x_46:
[----:B------:R-:W-:-:S07]  /*7050*/  MOV R0, UR5 ;  /* 0x0000000500007c02 */ /* 0x000fce0008000f00 */
.L_x_118:
[----:B-1----:R1:W2:Y:S02]  /*7060*/  SYNCS.PHASECHK.TRANS64.TRYWAIT P0, [R0+URZ+0xb0], R5 ;  /* 0x0000b005000075a7 */ /* 0x0022a400080011ff */
[----:B--2---:R-:W-:Y:S05]  /*7070*/  @!P0 NANOSLEEP.SYNCS 0x989680 ;  /* 0x009896800000895d */ /* 0x004fea0003900000 */
[----:B------:R-:W2:Y:S02]  /*7080*/  @!P0 SYNCS.PHASECHK.TRANS64 P0, [R0+URZ+0xb0], R5 ;  /* 0x0000b005000085a7 */ /* 0x000ea400080010ff */
[----:B--2---:R-:W-:Y:S05]  /*7090*/  @!P0 BRA `(.L_x_118) ;  /* 0xfffffffc00f08947 */ /* 0x004fea000383ffff */
[----:B------:R-:W-:Y:S05]  /*70a0*/  BRA `(.L_x_119) ;  /* 0xffffffb800187947 */ /* 0x000fea000383ffff */
.L_x_47:
[----:B-1----:R1:W2:Y:S02]  /*70b0*/  SYNCS.PHASECHK.TRANS64.TRYWAIT P1, [R0+URZ+0xa0], R5 ;  /* 0x0000a005000075a7 */ /* 0x0022a400080211ff */
[----:B--2---:R-:W-:Y:S05]  /*70c0*/  @!P1 NANOSLEEP.SYNCS 0x989680 ;  /* 0x009896800000995d */ /* 0x004fea0003900000 */
[----:B------:R-:W2:Y:S02]  /*70d0*/  @!P1 SYNCS.PHASECHK.TRANS64 P1, [R0+URZ+0xa0], R5 ;  /* 0x0000a005000095a7 */ /* 0x000ea400080210ff */
[----:B--2---:R-:W-:Y:S05]  /*70e0*/  @!P1 BRA `(.L_x_47) ;  /* 0xfffffffc00f09947 */ /* 0x004fea000383ffff */
[----:B------:R-:W-:Y:S05]  /*70f0*/  BRA `(.L_x_120) ;  /* 0xffffffb800487947 */ /* 0x000fea000383ffff */
.L_x_50:
[----:B------:R-:W-:-:S07]  /*7100*/  MOV R0, UR5 ;  /* 0x0000000500007c02 */ /* 0x000fce0008000f00 */
.L_x_121:
[----:B-1----:R1:W2:Y:S02]  /*7110*/  SYNCS.PHASECHK.TRANS64.TRYWAIT P0, [R0+URZ+0xb0], R3 ;  /* 0x0000b003000075a7 */ /* 0x0022a400080011ff */
[----:B--2---:R-:W-:Y:S05]  /*7120*/  @!P0 NANOSLEEP.SYNCS 0x989680 ;  /* 0x009896800000895d */ /* 0x004fea0003900000 */
[----:B------:R-:W2:Y:S02]  /*7130*/  @!P0 SYNCS.PHASECHK.TRANS64 P0, [R0+URZ+0xb0], R3 ;  /* 0x0000b003000085a7 */ /* 0x000ea400080010ff */
[----:B--2---:R-:W-:Y:S05]  /*7140*/  @!P0 BRA `(.L_x_121) ;  /* 0xfffffffc00f08947 */ /* 0x004fea000383ffff */
[----:B------:R-:W-:Y:S05]  /*7150*/  BRA `(.L_x_49) ;  /* 0xffffffb8009c7947 */ /* 0x000fea000383ffff */
.L_x_57:
[----:B-1----:R1:W2:Y:S02]  /*7160*/  SYNCS.PHASECHK.TRANS64.TRYWAIT P1, [R0+URZ+0xa0], R5 ;  /* 0x0000a005000075a7 */ /* 0x0022a400080211ff */
[----:B--2---:R-:W-:Y:S05]  /*7170*/  @!P1 NANOSLEEP.SYNCS 0x989680 ;  /* 0x009896800000995d */ /* 0x004fea0003900000 */
[----:B------:R-:W2:Y:S02]  /*7180*/  @!P1 SYNCS.PHASECHK.TRANS64 P1, [R0+URZ+0xa0], R5 ;  /* 0x0000a005000095a7 */ /* 0x000ea400080210ff */
[----:B--2---:R-:W-:Y:S05]  /*7190*/  @!P1 BRA `(.L_x_57) ;  /* 0xfffffffc00f09947 */ /* 0x004fea000383ffff */
[----:B------:R-:W-:Y:S05]  /*71a0*/  BRA `(.L_x_122) ;  /* 0xffffffc0000c7947 */ /* 0x000fea000383ffff */
.L_x_58:
[----:B------:R-:W-:-:S07]  /*71b0*/  MOV R3, UR7 ;  /* 0x0000000700037c02 */ /* 0x000fce0008000f00 */
.L_x_123:
[----:B-1----:R1:W2:Y:S02]  /*71c0*/  SYNCS.PHASECHK.TRANS64.TRYWAIT P0, [R3+URZ+0xe0], R0 ;  /* 0x0000e000030075a7 */ /* 0x0022a400080011ff */
[----:B--2---:R-:W-:Y:S05]  /*71d0*/  @!P0 NANOSLEEP.SYNCS 0x989680 ;  /* 0x009896800000895d */ /* 0x004fea0003900000 */
[----:B------:R-:W2:Y:S02]  /*71e0*/  @!P0 SYNCS.PHASECHK.TRANS64 P0, [R3+URZ+0xe0], R0 ;  /* 0x0000e000030085a7 */ /* 0x000ea400080010ff */
[----:B--2---:R-:W-:Y:S05]  /*71f0*/  @!P0 BRA `(.L_x_123) ;  /* 0xfffffffc00f08947 */ /* 0x004fea000383ffff */
[----:B------:R-:W-:Y:S05]  /*7200*/  BRA `(.L_x_124) ;  /* 0xffffffc000447947 */ /* 0x000fea000383ffff */
.L_x_61:
[----:B------:R-:W-:Y:S07]  /*7210*/  MOV R0, UR6 ;  /* 0x0000000600007c02 */ /* 0x000fee0008000f00 */
.L_x_125:
[----:B-1----:R1:W2:Y:S02]  /*7220*/  SYNCS.PHASECHK.TRANS64.TRYWAIT P0, [R0+URZ], R3 ;  /* 0x00000003000075a7 */ /* 0x0022a400080011ff */
[----:B--2---:R-:W-:Y:S05]  /*7230*/  @!P0 NANOSLEEP.SYNCS 0x989680 ;  /* 0x009896800000895d */ /* 0x004fea0003900000 */
[----:B------:R-:W2:Y:S02]  /*7240*/  @!P0 SYNCS.PHASECHK.TRANS64 P0, [R0+URZ], R3 ;  /* 0x00000003000085a7 */ /* 0x000ea400080010ff */
[----:B--2---:R-:W-:Y:S05]  /*7250*/  @!P0 BRA `(.L_x_125) ;  /* 0xfffffffc00f08947 */ /* 0x004fea000383ffff */
[----:B------:R-:W-:Y:S05]  /*7260*/  BRA `(.L_x_60) ;  /* 0xffffffc000607947 */ /* 0x000fea000383ffff */
.L_x_64:
[----:B------:R-:W-:-:S07]  /*7270*/  MOV R0, UR6 ;  /* 0x0000000600007c02 */ /* 0x000fce0008000f00 */
.L_x_126:
[----:B--2---:R2:W4:Y:S02]  /*7280*/  SYNCS.PHASECHK.TRANS64.TRYWAIT P0, [R0+URZ], R3 ;  /* 0x00000003000075a7 */ /* 0x00452400080011ff */
[----:B----4-:R-:W-:Y:S05]  /*7290*/  @!P0 NANOSLEEP.SYNCS 0x989680 ;  /* 0x009896800000895d */ /* 0x010fea0003900000 */
[----:B------:R-:W4:Y:S02]  /*72a0*/  @!P0 SYNCS.PHASECHK.TRANS64 P0, [R0+URZ], R3 ;  /* 0x00000003000085a7 */ /* 0x000f2400080010ff */
[----:B----4-:R-:W-:Y:S05]  /*72b0*/  @!P0 BRA `(.L_x_126) ;  /* 0xfffffffc00f08947 */ /* 0x010fea000383ffff */
[----:B------:R-:W-:Y:S05]  /*72c0*/  BRA `(.L_x_127) ;  /* 0xffffffc4003c7947 */ /* 0x000fea000383ffff */
.L_x_65:
[----:B------:R-:W-:-:S07]  /*72d0*/  MOV R0, UR6 ;  /* 0x0000000600007c02 */ /* 0x000fce0008000f00 */
.L_x_128:
[----:B-1----:R1:W2:Y:S02]  /*72e0*/  SYNCS.PHASECHK.TRANS64.TRYWAIT P0, [R0+URZ], R3 ;  /* 0x00000003000075a7 */ /* 0x0022a400080011ff */
[----:B--2---:R-:W-:Y:S05]  /*72f0*/  @!P0 NANOSLEEP.SYNCS 0x989680 ;  /* 0x009896800000895d */ /* 0x004fea0003900000 */
[----:B------:R-:W2:Y:S02]  /*7300*/  @!P0 SYNCS.PHASECHK.TRANS64 P0, [R0+URZ], R3 ;  /* 0x00000003000085a7 */ /* 0x000ea400080010ff */
[----:B--2---:R-:W-:Y:S05]  /*7310*/  @!P0 BRA `(.L_x_128) ;  /* 0xfffffffc00f08947 */ /* 0x004fea000383ffff */
[----:B------:R-:W-:Y:S05]  /*7320*/  BRA `(.L_x_129) ;  /* 0xffffffc400487947 */ /* 0x000fea000383ffff */
.L_x_66:
[----:B------:R-:W-:-:S07]  /*7330*/  MOV R0, UR6 ;  /* 0x0000000600007c02 */ /* 0x000fce0008000f00 */
.L_x_130:
[----:B-1----:R1:W2:Y:S02]  /*7340*/  SYNCS.PHASECHK.TRANS64.TRYWAIT P0, [R0+URZ], R3 ;  /* 0x00000003000075a7 */ /* 0x0022a400080011ff */
[----:B--2---:R-:W-:Y:S05]  /*7350*/  @!P0 NANOSLEEP.SYNCS 0x989680 ;  /* 0x009896800000895d */ /* 0x004fea0003900000 */
[----:B------:R-:W2:Y:S02]  /*7360*/  @!P0 SYNCS.PHASECHK.TRANS64 P0, [R0+URZ], R3 ;  /* 0x00000003000085a7 */ /* 0x000ea400080010ff */
[----:B--2---:R-:W-:Y:S05]  /*7370*/  @!P0 BRA `(.L_x_130) ;  /* 0xfffffffc00f08947 */ /* 0x004fea000383ffff */
[----:B------:R-:W-:Y:S05]  /*7380*/  BRA `(.L_x_131) ;  /* 0xffffffc400547947 */ /* 0x000fea000383ffff */
.L_x_67:
[----:B------:R-:W-:-:S07]  /*7390*/  MOV R0, UR7 ;  /* 0x0000000700007c02 */ /* 0x000fce0008000f00 */
.L_x_132:
[----:B-1----:R1:W2:Y:S02]  /*73a0*/  SYNCS.PHASECHK.TRANS64.TRYWAIT P0, [R0+URZ], R3 ;  /* 0x00000003000075a7 */ /* 0x0022a400080011ff */
[----:B--2---:R-:W-:Y:S05]  /*73b0*/  @!P0 NANOSLEEP.SYNCS 0x989680 ;  /* 0x009896800000895d */ /* 0x004fea0003900000 */
[----:B------:R-:W2:Y:S02]  /*73c0*/  @!P0 SYNCS.PHASECHK.TRANS64 P0, [R0+URZ], R3 ;  /* 0x00000003000085a7 */ /* 0x000ea400080010ff */
[----:B--2---:R-:W-:Y:S05]  /*73d0*/  @!P0 BRA `(.L_x_132) ;  /* 0xfffffffc00f08947 */ /* 0x004fea000383ffff */
[----:B------:R-:W-:Y:S05]  /*73e0*/  BRA `(.L_x_133) ;  /* 0xffffffc400607947 */ /* 0x000fea000383ffff */
.L_x_72:
[----:B---3--:R3:W1:Y:S02]  /*73f0*/  SYNCS.PHASECHK.TRANS64.TRYWAIT P0, [R0+URZ+0xa0], R3 ;  /* 0x0000a003000075a7 */ /* 0x00866400080011ff */
[----:B-1----:R-:W-:Y:S05]  /*7400*/  @!P0 NANOSLEEP.SYNCS 0x989680 ;  /* 0x009896800000895d */ /* 0x002fea0003900000 */
[----:B------:R-:W1:Y:S02]  /*7410*/  @!P0 SYNCS.PHASECHK.TRANS64 P0, [R0+URZ+0xa0], R3 ;  /* 0x0000a003000085a7 */ /* 0x000e6400080010ff */
[----:B-1----:R-:W-:Y:S05]  /*7420*/  @!P0 BRA `(.L_x_72) ;  /* 0xfffffffc00f08947 */ /* 0x002fea000383ffff */
[----:B------:R-:W-:Y:S05]  /*7430*/  BRA `(.L_x_134) ;  /* 0xffffffc8005c7947 */ /* 0x000fea000383ffff */
.L_x_75:
[----:B------:R-:W-:Y:S07]  /*7440*/  MOV R0, UR6 ;  /* 0x0000000600007c02 */ /* 0x000fee0008000f00 */
.L_x_135:
[----:B-1----:R1:W3:Y:S02]  /*7450*/  SYNCS.PHASECHK.TRANS64.TRYWAIT P0, [R0+URZ+0x98], R3 ;  /* 0x00009803000075a7 */ /* 0x0022e400080011ff */
[----:B---3--:R-:W-:Y:S05]  /*7460*/  @!P0 NANOSLEEP.SYNCS 0x989680 ;  /* 0x009896800000895d */ /* 0x008fea0003900000 */
[----:B------:R-:W3:Y:S02]  /*7470*/  @!P0 SYNCS.PHASECHK.TRANS64 P0, [R0+URZ+0x98], R3 ;  /* 0x00009803000085a7 */ /* 0x000ee400080010ff */
[----:B---3--:R-:W-:Y:S05]  /*7480*/  @!P0 BRA `(.L_x_135) ;  /* 0xfffffffc00f08947 */ /* 0x008fea000383ffff */
[----:B------:R-:W-:Y:S05]  /*7490*/  BRA `(.L_x_74) ;  /* 0xffffffcc00487947 */ /* 0x000fea000383ffff */
.L_x_78:
[----:B------:R-:W-:Y:S07]  /*74a0*/  MOV R3, UR6 ;  /* 0x0000000600037c02 */ /* 0x000fee0008000f00 */
.L_x_136:
[----:B-1----:R1:W2:Y:S02]  /*74b0*/  SYNCS.PHASECHK.TRANS64.TRYWAIT P2, [R3+URZ+0x88], R26 ;  /* 0x0000881a030075a7 */ /* 0x0022a400080411ff */
[----:B--2---:R-:W-:Y:S05]  /*74c0*/  @!P2 NANOSLEEP.SYNCS 0x989680 ;  /* 0x009896800000a95d */ /* 0x004fea0003900000 */
[----:B------:R-:W2:Y:S02]  /*74d0*/  @!P2 SYNCS.PHASECHK.TRANS64 P2, [R3+URZ+0x88], R26 ;  /* 0x0000881a0300a5a7 */ /* 0x000ea400080410ff */
[----:B--2---:R-:W-:Y:S05]  /*74e0*/  @!P2 BRA `(.L_x_136) ;  /* 0xfffffffc00f0a947 */ /* 0x004fea000383ffff */
[----:B------:R-:W-:Y:S05]  /*74f0*/  BRA `(.L_x_137) ;  /* 0xffffffcc00dc7947 */ /* 0x000fea000383ffff */
.L_x_81:
[----:B--2---:R2:W4:Y:S02]  /*7500*/  SYNCS.PHASECHK.TRANS64.TRYWAIT P0, [R0+URZ+0xa0], R3 ;  /* 0x0000a003000075a7 */ /* 0x00452400080011ff */
[----:B----4-:R-:W-:Y:S05]  /*7510*/  @!P0 NANOSLEEP.SYNCS 0x989680 ;  /* 0x009896800000895d */ /* 0x010fea0003900000 */
[----:B------:R-:W4:Y:S02]  /*7520*/  @!P0 SYNCS.PHASECHK.TRANS64 P0, [R0+URZ+0xa0], R3 ;  /* 0x0000a003000085a7 */ /* 0x000f2400080010ff */
[----:B----4-:R-:W-:Y:S05]  /*7530*/  @!P0 BRA `(.L_x_81) ;  /* 0xfffffffc00f08947 */ /* 0x010fea000383ffff */
[----:B------:R-:W-:Y:S05]  /*7540*/  BRA `(.L_x_138) ;  /* 0xffffffd4002c7947 */ /* 0x000fea000383ffff */
.L_x_92:
[----:B-1----:R-:W-:Y:S04]  /*7550*/  MOV R0, UR43 ;  /* 0x0000002b00007c02 */ /* 0x002fe80008000f00 */
[----:B------:R1:W2:Y:S03]  /*7560*/  SYNCS.PHASECHK.TRANS64.TRYWAIT P1, [R0+URZ+0x80], R3 ;  /* 0x00008003000075a7 */ /* 0x0002a600080211ff */
[----:B--2---:R-:W-:Y:S05]  /*7570*/  @!P1 NANOSLEEP.SYNCS 0x989680 ;  /* 0x009896800000995d */ /* 0x004fea0003900000 */
[----:B------:R-:W2:Y:S02]  /*7580*/  @!P1 SYNCS.PHASECHK.TRANS64 P1, [R0+URZ+0x80], R3 ;  /* 0x00008003000095a7 */ /* 0x000ea400080210ff */
[----:B--2---:R-:W-:Y:S05]  /*7590*/  @!P1 BRA `(.L_x_92) ;  /* 0xfffffffc00ec9947 */ /* 0x004fea000383ffff */
[----:B------:R-:W-:Y:S05]  /*75a0*/  BRA `(.L_x_91) ;  /* 0xffffffe000287947 */ /* 0x000fea000383ffff */
.L_x_94:
[----:B------:R1:W1:Y:S02]  /*75b0*/  SYNCS.PHASECHK.TRANS64.TRYWAIT P1, [R156+URZ+0xc0], R5 ;  /* 0x0000c0059c0075a7 */ /* 0x00026400080211ff */
[----:B-1----:R-:W-:Y:S05]  /*75c0*/  @!P1 NANOSLEEP.SYNCS 0x989680 ;  /* 0x009896800000995d */ /* 0x002fea0003900000 */
[----:B------:R-:W1:Y:S02]  /*75d0*/  @!P1 SYNCS.PHASECHK.TRANS64 P1, [R156+URZ+0xc0], R5 ;  /* 0x0000c0059c0095a7 */ /* 0x000e6400080210ff */
[----:B-1----:R-:W-:Y:S05]  /*75e0*/  @!P1 BRA `(.L_x_94) ;  /* 0xfffffffc00f09947 */ /* 0x002fea000383ffff */
[----:B------:R-:W-:Y:S05]  /*75f0*/  BRA `(.L_x_93) ;  /* 0xffffffe0006c7947 */ /* 0x000fea000383ffff */
        .weak           $__internal_0_$__cuda_sm10x_tcgen05_guardrail_trap_col_being_dealloced_not_returned_by_alloc
        .type           $__internal_0_$__cuda_sm10x_tcgen05_guardrail_trap_col_being_dealloced_not_returned_by_alloc,@function
        .size           $__internal_0_$__cuda_sm10x_tcgen05_guardrail_trap_col_being_dealloced_not_returned_by_alloc,($__internal_1_$__cuda_sm10x_tcgen05_guardrail_trap_phase_invalid_during_alloc - $__internal_0_$__cuda_sm10x_tcgen05_guardrail_trap_col_being_dealloced_not_returned_by_alloc)
$__internal_0_$__cuda_sm10x_tcgen05_guardrail_trap_col_being_dealloced_not_returned_by_alloc:
[----:B------:R-:W-:Y:S05]  /*7600*/  BPT.TRAP 0x1 ;  /* 0x000000040000795c */ /* 0x000fea0000300000 */
[----:B------:R-:W-:-:S04]  /*7610*/  HFMA2 R3, -RZ, RZ, 0, 0 ;  /* 0x00000000ff037431 */ /* 0x000fc800000001ff */
[----:B------:R-:W-:Y:S05]  /*7620*/  RET.REL.NODEC R2 `(_ZN7cutlass13device_kernelINS_4gemm6kernel13GemmUniversalIN4cute5tupleIJiiiiEEENS1_10collective13CollectiveMmaINS1_35MainloopSm100TmaUmmaWarpSpecializedILi8ELi2ELi4ENS5_IJNS4_1CILi1EEESB_SB_EEEEENS5_IJNSA_ILi128EEENSA_ILi64EEESE_EEENS_12float_e4m3_tENS5_IJlSB_lEEESH_SI_NS4_8TiledMMAINS4_8MMA_AtomIJNS4_10MMA_TraitsINS4_19SM100_MMA_F8F6F4_SSEJSH_SH_fSE_SF_NS4_17integral_constantINS4_4UMMA5MajorELSP_0EEESQ_NSN_INSO_7ScaleInELSR_0EEESS_EEEEEENS4_6LayoutISC_NS5_IJNSA_ILi0EEESW_SW_EEEEENS5_IJNS4_10UnderscoreESZ_SZ_EEEEENS4_13SM90_TMA_LOADENS4_14ComposedLayoutINS4_7SwizzleILi3ELi4ELi3EEENS4_18smem_ptr_flag_bitsILi8EEENSV_INS5_IJNSA_ILi8EEESE_EEENS5_IJSE_SB_EEEEEEEvNS4_8identityES12_S1C_vS1D_EENS_8epilogue10collective18CollectiveEpilogueINS1F_23Sm100TmaWarpSpecializedILi1ELi1ELi64ELb0ELb0EEEJSG_NS5_IJNSV_ISE_SB_EENSV_ISF_SB_EEEEESH_SI_SH_SI_NS1F_6fusion15FusionCallbacksIS1J_NS1N_17LinearCombinationISH_fSH_fLNS_15FloatRoundStyleE2EEESG_S1M_JEEENS4_5SM1004TMEM4LOAD26SM100_TMEM_LOAD_32dp32b64xES12_NS13_INS14_ILi2ELi4ELi3EEES17_NSV_INS5_IJS18_SF_EEENS5_IJSF_SB_EEEEEEENS4_39AutoVectorizingCopyWithAssumedAlignmentILi128EEENS4_14SM90_TMA_STOREES21_S23_S23_EEEvvEEEEvNT_6ParamsE) ;  /* 0xffffff8802747950 */ /* 0x000fea0003c3ffff */
        .weak           $__internal_1_$__cuda_sm10x_tcgen05_guardrail_trap_phase_invalid_during_alloc
        .type           $__internal_1_$__cuda_sm10x_tcgen05_guardrail_trap_phase_invalid_during_alloc,@function
        .size           $__internal_1_$__cuda_sm10x_tcgen05_guardrail_trap_phase_invalid_during_alloc,($__internal_2_$__cuda_sm10x_tcgen05_guardrail_trap_unallocated_columns_being_dealloced - $__internal_1_$__cuda_sm10x_tcgen05_guardrail_trap_phase_invalid_during_alloc)
$__internal_1_$__cuda_sm10x_tcgen05_guardrail_trap_phase_invalid_during_alloc:
[----:B------:R-:W-:Y:S05]  /*7630*/  BPT.TRAP 0x1 ;  /* 0x000000040000795c */ /* 0x000fea0000300000 */
[----:B------:R-:W-:-:S04]  /*7640*/  MOV R3, 0x0 ;  /* 0x0000000000037802 */ /* 0x000fc80000000f00 */
[----:B------:R-:W-:Y:S05]  /*7650*/  RET.REL.NODEC R2 `(_ZN7cutlass13device_kernelINS_4gemm6kernel13GemmUniversalIN4cute5tupleIJiiiiEEENS1_10collective13CollectiveMmaINS1_35MainloopSm100TmaUmmaWarpSpecializedILi8ELi2ELi4ENS5_IJNS4_1CILi1EEESB_SB_EEEEENS5_IJNSA_ILi128EEENSA_ILi64EEESE_EEENS_12float_e4m3_tENS5_IJlSB_lEEESH_SI_NS4_8TiledMMAINS4_8MMA_AtomIJNS4_10MMA_TraitsINS4_19SM100_MMA_F8F6F4_SSEJSH_SH_fSE_SF_NS4_17integral_constantINS4_4UMMA5MajorELSP_0EEESQ_NSN_INSO_7ScaleInELSR_0EEESS_EEEEEENS4_6LayoutISC_NS5_IJNSA_ILi0EEESW_SW_EEEEENS5_IJNS4_10UnderscoreESZ_SZ_EEEEENS4_13SM90_TMA_LOADENS4_14ComposedLayoutINS4_7SwizzleILi3ELi4ELi3EEENS4_18smem_ptr_flag_bitsILi8EEENSV_INS5_IJNSA_ILi8EEESE_EEENS5_IJSE_SB_EEEEEEEvNS4_8identityES12_S1C_vS1D_EENS_8epilogue10collective18CollectiveEpilogueINS1F_23Sm100TmaWarpSpecializedILi1ELi1ELi64ELb0ELb0EEEJSG_NS5_IJNSV_ISE_SB_EENSV_ISF_SB_EEEEESH_SI_SH_SI_NS1F_6fusion15FusionCallbacksIS1J_NS1N_17LinearCombinationISH_fSH_fLNS_15FloatRoundStyleE2EEESG_S1M_JEEENS4_5SM1004TMEM4LOAD26SM100_TMEM_LOAD_32dp32b64xES12_NS13_INS14_ILi2ELi4ELi3EEES17_NSV_INS5_IJS18_SF_EEENS5_IJSF_SB_EEEEEEENS4_39AutoVectorizingCopyWithAssumedAlignmentILi128EEENS4_14SM90_TMA_STOREES21_S23_S23_EEEvvEEEEvNT_6ParamsE) ;  /* 0xffffff8802687950 */ /* 0x000fea0003c3ffff */
        .weak           $__internal_2_$__cuda_sm10x_tcgen05_guardrail_trap_unallocated_columns_being_dealloced
        .type           $__internal_2_$__cuda_sm10x_tcgen05_guardrail_trap_unallocated_columns_being_dealloced,@function
        .size           $__internal_2_$__cuda_sm10x_tcgen05_guardrail_trap_unallocated_columns_being_dealloced,(.L_x_140 - $__internal_2_$__cuda_sm10x_tcgen05_guardrail_trap_unallocated_columns_being_dealloced)
$__internal_2_$__cuda_sm10x_tcgen05_guardrail_trap_unallocated_columns_being_dealloced:
[----:B------:R-:W-:Y:S05]  /*7660*/  BPT.TRAP 0x1 ;  /* 0x000000040000795c */ /* 0x000fea0000300000 */
[----:B------:R-:W-:-:S04]  /*7670*/  HFMA2 R3, -RZ, RZ, 0, 0 ;  /* 0x00000000ff037431 */ /* 0x000fc800000001ff */
[----:B------:R-:W-:Y:S05]  /*7680*/  RET.REL.NODEC R2 `(_ZN7cutlass13device_kernelINS_4gemm6kernel13GemmUniversalIN4cute5tupleIJiiiiEEENS1_10collective13CollectiveMmaINS1_35MainloopSm100TmaUmmaWarpSpecializedILi8ELi2ELi4ENS5_IJNS4_1CILi1EEESB_SB_EEEEENS5_IJNSA_ILi128EEENSA_ILi64EEESE_EEENS_12float_e4m3_tENS5_IJlSB_lEEESH_SI_NS4_8TiledMMAINS4_8MMA_AtomIJNS4_10MMA_TraitsINS4_19SM100_MMA_F8F6F4_SSEJSH_SH_fSE_SF_NS4_17integral_constantINS4_4UMMA5MajorELSP_0EEESQ_NSN_INSO_7ScaleInELSR_0EEESS_EEEEEENS4_6LayoutISC_NS5_IJNSA_ILi0EEESW_SW_EEEEENS5_IJNS4_10UnderscoreESZ_SZ_EEEEENS4_13SM90_TMA_LOADENS4_14ComposedLayoutINS4_7SwizzleILi3ELi4ELi3EEENS4_18smem_ptr_flag_bitsILi8EEENSV_INS5_IJNSA_ILi8EEESE_EEENS5_IJSE_SB_EEEEEEEvNS4_8identityES12_S1C_vS1D_EENS_8epilogue10collective18CollectiveEpilogueINS1F_23Sm100TmaWarpSpecializedILi1ELi1ELi64ELb0ELb0EEEJSG_NS5_IJNSV_ISE_SB_EENSV_ISF_SB_EEEEESH_SI_SH_SI_NS1F_6fusion15FusionCallbacksIS1J_NS1N_17LinearCombinationISH_fSH_fLNS_15FloatRoundStyleE2EEESG_S1M_JEEENS4_5SM1004TMEM4LOAD26SM100_TMEM_LOAD_32dp32b64xES12_NS13_INS14_ILi2ELi4ELi3EEES17_NSV_INS5_IJS18_SF_EEENS5_IJSF_SB_EEEEEEENS4_39AutoVectorizingCopyWithAssumedAlignmentILi128EEENS4_14SM90_TMA_STOREES21_S23_S23_EEEvvEEEEvNT_6ParamsE) ;  /* 0xffffff88025c7950 */ /* 0x000fea0003c3ffff */
.L_x_139:
[----:B------:R-:W-:-:S00]  /*7690*/  BRA `(.L_x_139) ;  /* 0xfffffffc00fc7947 */ /* 0x000fc0000383ffff */
[----:B------:R-:W-:-:S00]  /*76a0*/  NOP ;  /* 0x0000000000007918 */ /* 0x000fc00000000000 */
        /* <DEDUP_REMOVED lines=13> */
.L_x_140:


//--------------------- .nv.global.init           --------------------------
	.section	.nv.global.init,"aw",@progbits
.nv.global.init:
	.type		$str$27,@object
	.size		$str$27,($str$28 - $str$27)
$str$27:
        /*0000*/ 	.byte	0x28, 0x61, 0x64, 0x64, 0x72, 0x65, 0x73, 0x73, 0x20, 0x26, 0x20, 0x6d, 0x61, 0x73, 0x6b, 0x29
        /*0010*/ 	.byte	0x20, 0x3d, 0x3d, 0x20, 0x30, 0x00
	.type		$str$28,@object
	.size		$str$28,($str$26 - $str$28)
$str$28:
        /*0016*/ 	.byte	0x2f, 0x74, 0x6d, 0x70, 0x2f, 0x63, 0x75, 0x74, 0x6c, 0x61, 0x73, 0x73, 0x5f, 0x73, 0x77, 0x65
        /*0026*/ 	.byte	0x65, 0x70, 0x5f, 0x73, 0x72, 0x63, 0x2f, 0x69, 0x6e, 0x63, 0x6c, 0x75, 0x64, 0x65, 0x2f, 0x63
        /*0036*/ 	.byte	0x75, 0x74, 0x65, 0x2f, 0x70, 0x6f, 0x69, 0x6e, 0x74, 0x65, 0x72, 0x5f, 0x66, 0x6c, 0x61, 0x67
        /*0046*/ 	.byte	0x67, 0x65, 0x64, 0x2e, 0x68, 0x70, 0x70, 0x00
	.type		$str$26,@object
	.size		$str$26,($str$25 - $str$26)
$str$26:
        /*004e*/ 	.byte	0x2f, 0x74, 0x6d, 0x70, 0x2f, 0x63, 0x75, 0x74, 0x6c, 0x61, 0x73, 0x73, 0x5f, 0x73, 0x77, 0x65
        /*005e*/ 	.byte	0x65, 0x70, 0x5f, 0x73, 0x72, 0x63, 0x2f, 0x69, 0x6e, 0x63, 0x6c, 0x75, 0x64, 0x65, 0x2f, 0x63
        /*006e*/ 	.byte	0x75, 0x74, 0x65, 0x2f, 0x61, 0x74, 0x6f, 0x6d, 0x2f, 0x63, 0x6f, 0x70, 0x79, 0x5f, 0x74, 0x72
        /*007e*/ 	.byte	0x61, 0x69, 0x74, 0x73, 0x5f, 0x73, 0x6d, 0x31, 0x30, 0x30, 0x2e, 0x68, 0x70, 0x70, 0x00
	.type		$str$25,@object
	.size		$str$25,(__unnamed_1 - $str$25)
$str$25:
        /*008d*/ 	.byte	0x28, 0x28, 0x75, 0x69, 0x6e, 0x74, 0x33, 0x32, 0x5f, 0x74, 0x28, 0x74, 0x68, 0x72, 0x65, 0x61
        /*009d*/ 	.byte	0x64, 0x49, 0x64, 0x78, 0x2e, 0x78, 0x29, 0x20, 0x2f, 0x20, 0x33, 0x32, 0x29, 0x20, 0x25, 0x20
        /*00ad*/ 	.byte	0x34, 0x29, 0x20, 0x3d, 0x3d, 0x20, 0x28, 0x28, 0x28, 0x74, 0x6d, 0x65, 0x6d, 0x5f, 0x61, 0x64
        /*00bd*/ 	.byte	0x64, 0x72, 0x20, 0x3e, 0x3e, 0x20, 0x31, 0x36, 0x29, 0x20, 0x2f, 0x20, 0x33, 0x32, 0x29, 0x20
        /*00cd*/ 	.byte	0x25, 0x20, 0x34, 0x29, 0x00
	.type		__unnamed_1,@object
	.size		__unnamed_1,(__unnamed_2 - __unnamed_1)
__unnamed_1:
        /*00d2*/ 	.byte	0x61, 0x75, 0x74, 0x6f, 0x20, 0x63, 0x75, 0x74, 0x65, 0x3a, 0x3a, 0x61, 0x73, 0x5f, 0x70, 0x6f
        /* <DEDUP_REMOVED lines=24> */
        /*0262*/ 	.byte	0x43, 0x3c, 0x38, 0x31, 0x39, 0x32, 0x3e, 0x3e, 0x3e, 0x3e, 0x5d, 0x00
	.type		__unnamed_2,@object
	.size		__unnamed_2,(.L_2 - __unnamed_2)
__unnamed_2:
        /* <DEDUP_REMOVED lines=42> */
        /*050e*/ 	.byte	0x3e, 0x3e, 0x3e, 0x3e, 0x5d, 0x00
.L_2:


//--------------------- .nv.shared._ZN7cutlass13device_kernelINS_4gemm6kernel13GemmUniversalIN4cute5tupleIJiiiiEEENS1_10collective13CollectiveMmaINS1_35MainloopSm100TmaUmmaWarpSpecializedILi8ELi2ELi4ENS5_IJNS4_1CILi1EEESB_SB_EEEEENS5_IJNSA_ILi128EEENSA_ILi64EEESE_EEENS_12float_e4m3_tENS5_IJlSB_lEEESH_SI_NS4_8TiledMMAINS4_8MMA_AtomIJNS4_10MMA_TraitsINS4_19SM100_MMA_F8F6F4_SSEJSH_SH_fSE_SF_NS4_17integral_constantINS4_4UMMA5MajorELSP_0EEESQ_NSN_INSO_7ScaleInELSR_0EEESS_EEEEEENS4_6LayoutISC_NS5_IJNSA_ILi0EEESW_SW_EEEEENS5_IJNS4_10UnderscoreESZ_SZ_EEEEENS4_13SM90_TMA_LOADENS4_14ComposedLayoutINS4_7SwizzleILi3ELi4ELi3EEENS4_18smem_ptr_flag_bitsILi8EEENSV_INS5_IJNSA_ILi8EEESE_EEENS5_IJSE_SB_EEEEEEEvNS4_8identityES12_S1C_vS1D_EENS_8epilogue10collective18CollectiveEpilogueINS1F_23Sm100TmaWarpSpecializedILi1ELi1ELi64ELb0ELb0EEEJSG_NS5_IJNSV_ISE_SB_EENSV_ISF_SB_EEEEESH_SI_SH_SI_NS1F_6fusion15FusionCallbacksIS1J_NS1N_17LinearCombinationISH_fSH_fLNS_15FloatRoundStyleE2EEESG_S1M_JEEENS4_5SM1004TMEM4LOAD26SM100_TMEM_LOAD_32dp32b64xES12_NS13_INS14_ILi2ELi4ELi3EEES17_NSV_INS5_IJS18_SF_EEENS5_IJSF_SB_EEEEEEENS4_39AutoVectorizingCopyWithAssumedAlignmentILi128EEENS4_14SM90_TMA_STOREES21_S23_S23_EEEvvEEEEvNT_6ParamsE --------------------------
	.section	.nv.shared._ZN7cutlass13device_kernelINS_4gemm6kernel13GemmUniversalIN4cute5tupleIJiiiiEEENS1_10collective13CollectiveMmaINS1_35MainloopSm100TmaUmmaWarpSpecializedILi8ELi2ELi4ENS5_IJNS4_1CILi1EEESB_SB_EEEEENS5_IJNSA_ILi128EEENSA_ILi64EEESE_EEENS_12float_e4m3_tENS5_IJlSB_lEEESH_SI_NS4_8TiledMMAINS4_8MMA_AtomIJNS4_10MMA_TraitsINS4_19SM100_MMA_F8F6F4_SSEJSH_SH_fSE_SF_NS4_17integral_constantINS4_4UMMA5MajorELSP_0EEESQ_NSN_INSO_7ScaleInELSR_0EEESS_EEEEEENS4_6LayoutISC_NS5_IJNSA_ILi0EEESW_SW_EEEEENS5_IJNS4_10UnderscoreESZ_SZ_EEEEENS4_13SM90_TMA_LOADENS4_14ComposedLayoutINS4_7SwizzleILi3ELi4ELi3EEENS4_18smem_ptr_flag_bitsILi8EEENSV_INS5_IJNSA_ILi8EEESE_EEENS5_IJSE_SB_EEEEEEEvNS4_8identityES12_S1C_vS1D_EENS_8epilogue10collective18CollectiveEpilogueINS1F_23Sm100TmaWarpSpecializedILi1ELi1ELi64ELb0ELb0EEEJSG_NS5_IJNSV_ISE_SB_EENSV_ISF_SB_EEEEESH_SI_SH_SI_NS1F_6fusion15FusionCallbacksIS1J_NS1N_17LinearCombinationISH_fSH_fLNS_15FloatRoundStyleE2EEESG_S1M_JEEENS4_5SM1004TMEM4LOAD26SM100_TMEM_LOAD_32dp32b64xES12_NS13_INS14_ILi2ELi4ELi3EEES17_NSV_INS5_IJS18_SF_EEENS5_IJSF_SB_EEEEEEENS4_39AutoVectorizingCopyWithAssumedAlignmentILi128EEENS4_14SM90_TMA_STOREES21_S23_S23_EEEvvEEEEvNT_6ParamsE,"aw",@nobits
	.sectionflags	@""
	.align	16
	.zero		1024


//--------------------- .nv.shared.reserved.0     --------------------------
	.section	.nv.shared.reserved.0,"aw",@nobits
	.weak		__nv_reservedSMEM_offset_0_alias
	.size		__nv_reservedSMEM_offset_0_alias, 0, 64
	.other		__nv_reservedSMEM_offset_0_alias,@"STO_CUDA_RESERVED_SHARED STV_DEFAULT"
__nv_reservedSMEM_offset_0_alias:
	.zero		0
.nv.shared.reserved.0:
	.zero		64
	.weak		__nv_reservedSMEM_tcgen05_partition
	.type		__nv_reservedSMEM_tcgen05_partition,@object
	.size		__nv_reservedSMEM_tcgen05_partition,(.L_0 - __nv_reservedSMEM_tcgen05_partition)
__nv_reservedSMEM_tcgen05_partition:
	.zero		32
.L_0:


//--------------------- .nv.global                --------------------------
	.section	.nv.global,"aw",@nobits
.nv.global:
	.type		_ZN40_INTERNAL_14c781d0_4_k_cu_fc7e52a8_326114cute1_E,@object
	.size		_ZN40_INTERNAL_14c781d0_4_k_cu_fc7e52a8_326114cute1_E,(_ZN40_INTERNAL_14c781d0_4_k_cu_fc7e52a8_326114cuda3std3__45__cpo6cbeginE - _ZN40_INTERNAL_14c781d0_4_k_cu_fc7e52a8_326114cute1_E)
_ZN40_INTERNAL_14c781d0_4_k_cu_fc7e52a8_326114cute1_E:
	.zero		1
	.type		_ZN40_INTERNAL_14c781d0_4_k_cu_fc7e52a8_326114cuda3std3__45__cpo6cbeginE,@object
	.size		_ZN40_INTERNAL_14c781d0_4_k_cu_fc7e52a8_326114cuda3std3__45__cpo6cbeginE,(_ZN40_INTERNAL_14c781d0_4_k_cu_fc7e52a8_326114cuda3std3__48in_placeE - _ZN40_INTERNAL_14c781d0_4_k_cu_fc7e52a8_326114cuda3std3__45__cpo6cbeginE)
_ZN40_INTERNAL_14c781d0_4_k_cu_fc7e52a8_326114cuda3std3__45__cpo6cbeginE:
	.zero		1
	.type		_ZN40_INTERNAL_14c781d0_4_k_cu_fc7e52a8_326114cuda3std3__48in_placeE,@object
	.size		_ZN40_INTERNAL_14c781d0_4_k_cu_fc7e52a8_326114cuda3std3__48in_placeE,(_ZN40_INTERNAL_14c781d0_4_k_cu_fc7e52a8_326114cuda3std6ranges3__45__cpo9iter_moveE - _ZN40_INTERNAL_14c781d0_4_k_cu_fc7e52a8_326114cuda3std3__48in_placeE)
_ZN40_INTERNAL_14c781d0_4_k_cu_fc7e52a8_326114cuda3std3__48in_placeE:
	.zero		1
	.type		_ZN40_INTERNAL_14c781d0_4_k_cu_fc7e52a8_326114cuda3std6ranges3__45__cpo9iter_moveE,@object
	.size		_ZN40_INTERNAL_14c781d0_4_k_cu_fc7e52a8_326114cuda3std6ranges3__45__cpo9iter_moveE,(_ZN40_INTERNAL_14c781d0_4_k_cu_fc7e52a8_326114cuda3std3__45__cpo5beginE - _ZN40_INTERNAL_14c781d0_4_k_cu_fc7e52a8_326114cuda3std6ranges3__45__cpo9iter_moveE)
_ZN40_INTERNAL_14c781d0_4_k_cu_fc7e52a8_326114cuda3std6ranges3__45__cpo9iter_moveE:
	.zero		1
	.type		_ZN40_INTERNAL_14c781d0_4_k_cu_fc7e52a8_326114cuda3std3__45__cpo5beginE,@object
	.size		_ZN40_INTERNAL_14c781d0_4_k_cu_fc7e52a8_326114cuda3std3__45__cpo5beginE,(_ZN40_INTERNAL_14c781d0_4_k_cu_fc7e52a8_326114cuda3std3__442_GLOBAL__N__14c781d0_4_k_cu_fc7e52a8_326116ignoreE - _ZN40_INTERNAL_14c781d0_4_k_cu_fc7e52a8_326114cuda3std3__45__cpo5beginE)
_ZN40_INTERNAL_14c781d0_4_k_cu_fc7e52a8_326114cuda3std3__45__cpo5beginE:
	.zero		1
	.type		_ZN40_INTERNAL_14c781d0_4_k_cu_fc7e52a8_326114cuda3std3__442_GLOBAL__N__14c781d0_4_k_cu_fc7e52a8_326116ignoreE,@object
	.size		_ZN40_INTERNAL_14c781d0_4_k_cu_fc7e52a8_326114cuda3std3__442_GLOBAL__N__14c781d0_4_k_cu_fc7e52a8_326116ignoreE,(_ZN40_INTERNAL_14c781d0_4_k_cu_fc7e52a8_326114cute7productE - _ZN40_INTERNAL_14c781d0_4_k_cu_fc7e52a8_326114cuda3std3__442_GLOBAL__N__14c781d0_4_k_cu_fc7e52a8_326116ignoreE)
_ZN40_INTERNAL_14c781d0_4_k_cu_fc7e52a8_326114cuda3std3__442_GLOBAL__N__14c781d0_4_k_cu_fc7e52a8_326116ignoreE:
	.zero		1
	.type		_ZN40_INTERNAL_14c781d0_4_k_cu_fc7e52a8_326114cute7productE,@object
	.size		_ZN40_INTERNAL_14c781d0_4_k_cu_fc7e52a8_326114cute7productE,(_ZN40_INTERNAL_14c781d0_4_k_cu_fc7e52a8_326114cuda3std3__45__cpo3endE - _ZN40_INTERNAL_14c781d0_4_k_cu_fc7e52a8_326114cute7productE)
_ZN40_INTERNAL_14c781d0_4_k_cu_fc7e52a8_326114cute7productE:
	.zero		1
	.type		_ZN40_INTERNAL_14c781d0_4_k_cu_fc7e52a8_326114cuda3std3__45__cpo3endE,@object
	.size		_ZN40_INTERNAL_14c781d0_4_k_cu_fc7e52a8_326114cuda3std3__45__cpo3endE,(_ZN40_INTERNAL_14c781d0_4_k_cu_fc7e52a8_326114cuda3std3__419piecewise_constructE - _ZN40_INTERNAL_14c781d0_4_k_cu_fc7e52a8_326114cuda3std3__45__cpo3endE)
_ZN40_INTERNAL_14c781d0_4_k_cu_fc7e52a8_326114cuda3std3__45__cpo3endE:
	.zero		1
	.type		_ZN40_INTERNAL_14c781d0_4_k_cu_fc7e52a8_326114cuda3std3__419piecewise_constructE,@object
	.size		_ZN40_INTERNAL_14c781d0_4_k_cu_fc7e52a8_326114cuda3std3__419piecewise_constructE,(_ZN40_INTERNAL_14c781d0_4_k_cu_fc7e52a8_326114cuda3std3__45__cpo4cendE - _ZN40_INTERNAL_14c781d0_4_k_cu_fc7e52a8_326114cuda3std3__419piecewise_constructE)
_ZN40_INTERNAL_14c781d0_4_k_cu_fc7e52a8_326114cuda3std3__419piecewise_constructE:
	.zero		1
	.type		_ZN40_INTERNAL_14c781d0_4_k_cu_fc7e52a8_326114cuda3std3__45__cpo4cendE,@object
	.size		_ZN40_INTERNAL_14c781d0_4_k_cu_fc7e52a8_326114cuda3std3__45__cpo4cendE,(_ZN40_INTERNAL_14c781d0_4_k_cu_fc7e52a8_326114cuda3std6ranges3__45__cpo4swapE - _ZN40_INTERNAL_14c781d0_4_k_cu_fc7e52a8_326114cuda3std3__45__cpo4cendE)
_ZN40_INTERNAL_14c781d0_4_k_cu_fc7e52a8_326114cuda3std3__45__cpo4cendE:
	.zero		1
	.type		_ZN40_INTERNAL_14c781d0_4_k_cu_fc7e52a8_326114cuda3std6ranges3__45__cpo4swapE,@object
	.size		_ZN40_INTERNAL_14c781d0_4_k_cu_fc7e52a8_326114cuda3std6ranges3__45__cpo4swapE,(.L_10 - _ZN40_INTERNAL_14c781d0_4_k_cu_fc7e52a8_326114cuda3std6ranges3__45__cpo4swapE)
_ZN40_INTERNAL_14c781d0_4_k_cu_fc7e52a8_326114cuda3std6ranges3__45__cpo4swapE:
	.zero		1
.L_10:


//--------------------- .nv.constant0._ZN7cutlass13device_kernelINS_4gemm6kernel13GemmUniversalIN4cute5tupleIJiiiiEEENS1_10collective13CollectiveMmaINS1_35MainloopSm100TmaUmmaWarpSpecializedILi8ELi2ELi4ENS5_IJNS4_1CILi1EEESB_SB_EEEEENS5_IJNSA_ILi128EEENSA_ILi64EEESE_EEENS_12float_e4m3_tENS5_IJlSB_lEEESH_SI_NS4_8TiledMMAINS4_8MMA_AtomIJNS4_10MMA_TraitsINS4_19SM100_MMA_F8F6F4_SSEJSH_SH_fSE_SF_NS4_17integral_constantINS4_4UMMA5MajorELSP_0EEESQ_NSN_INSO_7ScaleInELSR_0EEESS_EEEEEENS4_6LayoutISC_NS5_IJNSA_ILi0EEESW_SW_EEEEENS5_IJNS4_10UnderscoreESZ_SZ_EEEEENS4_13SM90_TMA_LOADENS4_14ComposedLayoutINS4_7SwizzleILi3ELi4ELi3EEENS4_18smem_ptr_flag_bitsILi8EEENSV_INS5_IJNSA_ILi8EEESE_EEENS5_IJSE_SB_EEEEEEEvNS4_8identityES12_S1C_vS1D_EENS_8epilogue10collective18CollectiveEpilogueINS1F_23Sm100TmaWarpSpecializedILi1ELi1ELi64ELb0ELb0EEEJSG_NS5_IJNSV_ISE_SB_EENSV_ISF_SB_EEEEESH_SI_SH_SI_NS1F_6fusion15FusionCallbacksIS1J_NS1N_17LinearCombinationISH_fSH_fLNS_15FloatRoundStyleE2EEESG_S1M_JEEENS4_5SM1004TMEM4LOAD26SM100_TMEM_LOAD_32dp32b64xES12_NS13_INS14_ILi2ELi4ELi3EEES17_NSV_INS5_IJS18_SF_EEENS5_IJSF_SB_EEEEEEENS4_39AutoVectorizingCopyWithAssumedAlignmentILi128EEENS4_14SM90_TMA_STOREES21_S23_S23_EEEvvEEEEvNT_6ParamsE --------------------------
	.section	.nv.constant0._ZN7cutlass13device_kernelINS_4gemm6kernel13GemmUniversalIN4cute5tupleIJiiiiEEENS1_10collective13CollectiveMmaINS1_35MainloopSm100TmaUmmaWarpSpecializedILi8ELi2ELi4ENS5_IJNS4_1CILi1EEESB_SB_EEEEENS5_IJNSA_ILi128EEENSA_ILi64EEESE_EEENS_12float_e4m3_tENS5_IJlSB_lEEESH_SI_NS4_8TiledMMAINS4_8MMA_AtomIJNS4_10MMA_TraitsINS4_19SM100_MMA_F8F6F4_SSEJSH_SH_fSE_SF_NS4_17integral_constantINS4_4UMMA5MajorELSP_0EEESQ_NSN_INSO_7ScaleInELSR_0EEESS_EEEEEENS4_6LayoutISC_NS5_IJNSA_ILi0EEESW_SW_EEEEENS5_IJNS4_10UnderscoreESZ_SZ_EEEEENS4_13SM90_TMA_LOADENS4_14ComposedLayoutINS4_7SwizzleILi3ELi4ELi3EEENS4_18smem_ptr_flag_bitsILi8EEENSV_INS5_IJNSA_ILi8EEESE_EEENS5_IJSE_SB_EEEEEEEvNS4_8identityES12_S1C_vS1D_EENS_8epilogue10collective18CollectiveEpilogueINS1F_23Sm100TmaWarpSpecializedILi1ELi1ELi64ELb0ELb0EEEJSG_NS5_IJNSV_ISE_SB_EENSV_ISF_SB_EEEEESH_SI_SH_SI_NS1F_6fusion15FusionCallbacksIS1J_NS1N_17LinearCombinationISH_fSH_fLNS_15FloatRoundStyleE2EEESG_S1M_JEEENS4_5SM1004TMEM4LOAD26SM100_TMEM_LOAD_32dp32b64xES12_NS13_INS14_ILi2ELi4ELi3EEES17_NSV_INS5_IJS18_SF_EEENS5_IJSF_SB_EEEEEEENS4_39AutoVectorizingCopyWithAssumedAlignmentILi128EEENS4_14SM90_TMA_STOREES21_S23_S23_EEEvvEEEEvNT_6ParamsE,"a",@progbits
	.sectionflags	@""
	.align	4
.nv.constant0._ZN7cutlass13device_kernelINS_4gemm6kernel13GemmUniversalIN4cute5tupleIJiiiiEEENS1_10collective13CollectiveMmaINS1_35MainloopSm100TmaUmmaWarpSpecializedILi8ELi2ELi4ENS5_IJNS4_1CILi1EEESB_SB_EEEEENS5_IJNSA_ILi128EEENSA_ILi64EEESE_EEENS_12float_e4m3_tENS5_IJlSB_lEEESH_SI_NS4_8TiledMMAINS4_8MMA_AtomIJNS4_10MMA_TraitsINS4_19SM100_MMA_F8F6F4_SSEJSH_SH_fSE_SF_NS4_17integral_constantINS4_4UMMA5MajorELSP_0EEESQ_NSN_INSO_7ScaleInELSR_0EEESS_EEEEEENS4_6LayoutISC_NS5_IJNSA_ILi0EEESW_SW_EEEEENS5_IJNS4_10UnderscoreESZ_SZ_EEEEENS4_13SM90_TMA_LOADENS4_14ComposedLayoutINS4_7SwizzleILi3ELi4ELi3EEENS4_18smem_ptr_flag_bitsILi8EEENSV_INS5_IJNSA_ILi8EEESE_EEENS5_IJSE_SB_EEEEEEEvNS4_8identityES12_S1C_vS1D_EENS_8epilogue10collective18CollectiveEpilogueINS1F_23Sm100TmaWarpSpecializedILi1ELi1ELi64ELb0ELb0EEEJSG_NS5_IJNSV_ISE_SB_EENSV_ISF_SB_EEEEESH_SI_SH_SI_NS1F_6fusion15FusionCallbacksIS1J_NS1N_17LinearCombinationISH_fSH_fLNS_15FloatRoundStyleE2EEESG_S1M_JEEENS4_5SM1004TMEM4LOAD26SM100_TMEM_LOAD_32dp32b64xES12_NS13_INS14_ILi2ELi4ELi3EEES17_NSV_INS5_IJS18_SF_EEENS5_IJSF_SB_EEEEEEENS4_39AutoVectorizingCopyWithAssumedAlignmentILi128EEENS4_14SM90_TMA_STOREES21_S23_S23_EEEvvEEEEvNT_6ParamsE:
	.zero		2944


//--------------------- SYMBOLS --------------------------

	.type		.nv.reservedSmem.offset0,@object
	.size		.nv.reservedSmem.offset0,0x4
	.type		.nv.reservedSmem.cap,@object
	.size		.nv.reservedSmem.cap,0x4
	.type		__assertfail,@function
